	.target	sm_100a

	.elftype	@"ET_EXEC"


//--------------------- .note.nv.tkinfo           --------------------------
	.section	.note.nv.tkinfo,"",@"SHT_NOTE"
	.sectionflags	@"SHF_NOTE_NV_TKINFO"
	.tkinfo
        /*0018*/ 	.word	0x00000081
        /*0030*/ 	.string	""
        /*0030*/ 	.string	"ptxas-blackwell"
        /*0030*/ 	.string	"Cuda compilation tools, release 12.9, V12.9.86"
        /*0030*/ 	.string	"Build cuda_12.9.r12.9/compiler.36037853_0"
        /*0030*/ 	.string	"-v  -suppress-debug-info  -lineinfo  -arch sm_100a "



//--------------------- .note.nv.cuver            --------------------------
	.section	.note.nv.cuver,"",@"SHT_NOTE"
	.sectionflags	@"SHF_NOTE_NV_CUVER"
        /*0018*/ 	.short	0x0001
        /*001a*/ 	.short	0x0064
        /*001c*/ 	.short	0x0001
        /*001e*/ 	.short	0x0000
        /*0020*/ 	.short	0x0001
        /*0022*/ 	.short	0x0000


//--------------------- .nv.info                  --------------------------
	.section	.nv.info,"",@"SHT_CUDA_INFO"
	.align	4


	//----- nvinfo : EIATTR_REGCOUNT
	.align		4
        /*0000*/ 	.byte	0x04, 0x2f
        /*0002*/ 	.short	(.L_4 - .L_3)
	.align		4
.L_3:
        /*0004*/ 	.word	index@(gluon_tcgen05)
        /*0008*/ 	.word	0x00000088


	//----- nvinfo : EIATTR_FRAME_SIZE
	.align		4
.L_4:
        /*000c*/ 	.byte	0x04, 0x11
        /*000e*/ 	.short	(.L_6 - .L_5)
	.align		4
.L_5:
        /*0010*/ 	.word	index@($__internal_2_$__cuda_sm10x_tcgen05_guardrail_trap_unallocated_columns_being_dealloced)
        /*0014*/ 	.word	0x00000000


	//----- nvinfo : EIATTR_FRAME_SIZE
	.align		4
.L_6:
        /*0018*/ 	.byte	0x04, 0x11
        /*001a*/ 	.short	(.L_8 - .L_7)
	.align		4
.L_7:
        /*001c*/ 	.word	index@($__internal_1_$__cuda_sm10x_tcgen05_guardrail_trap_phase_invalid_during_alloc)
        /*0020*/ 	.word	0x00000000


	//----- nvinfo : EIATTR_FRAME_SIZE
	.align		4
.L_8:
        /*0024*/ 	.byte	0x04, 0x11
        /*0026*/ 	.short	(.L_10 - .L_9)
	.align		4
.L_9:
        /*0028*/ 	.word	index@($__internal_0_$__cuda_sm10x_tcgen05_guardrail_trap_col_being_dealloced_not_returned_by_alloc)
        /*002c*/ 	.word	0x00000000


	//----- nvinfo : EIATTR_FRAME_SIZE
	.align		4
.L_10:
        /*0030*/ 	.byte	0x04, 0x11
        /*0032*/ 	.short	(.L_12 - .L_11)
	.align		4
.L_11:
        /*0034*/ 	.word	index@(gluon_tcgen05)
        /*0038*/ 	.word	0x00000000


	//----- nvinfo : EIATTR_MIN_STACK_SIZE
	.align		4
.L_12:
        /*003c*/ 	.byte	0x04, 0x12
        /*003e*/ 	.short	(.L_14 - .L_13)
	.align		4
.L_13:
        /*0040*/ 	.word	index@(gluon_tcgen05)
        /*0044*/ 	.word	0x00000000
.L_14:


//--------------------- .nv.info.gluon_tcgen05    --------------------------
	.section	.nv.info.gluon_tcgen05,"",@"SHT_CUDA_INFO"
	.sectionflags	@""
	.align	4


	//----- nvinfo : EIATTR_CUDA_API_VERSION
	.align		4
        /*0000*/ 	.byte	0x04, 0x37
        /*0002*/ 	.short	(.L_16 - .L_15)
.L_15:
        /*0004*/ 	.word	0x00000081


	//----- nvinfo : EIATTR_KPARAM_INFO
	.align		4
.L_16:
        /*0008*/ 	.byte	0x04, 0x17
        /*000a*/ 	.short	(.L_18 - .L_17)
.L_17:
        /*000c*/ 	.word	0x00000000
        /*0010*/ 	.short	0x000a
        /*0012*/ 	.short	0x0048
        /*0014*/ 	.byte	0x00, 0xf4, 0x21, 0x00


	//----- nvinfo : EIATTR_KPARAM_INFO
	.align		4
.L_18:
        /*0018*/ 	.byte	0x04, 0x17
        /*001a*/ 	.short	(.L_20 - .L_19)
.L_19:
        /*001c*/ 	.word	0x00000000
        /*0020*/ 	.short	0x0009
        /*0022*/ 	.short	0x0040
        /*0024*/ 	.byte	0x00, 0xf4, 0x21, 0x00


	//----- nvinfo : EIATTR_KPARAM_INFO
	.align		4
.L_20:
        /*0028*/ 	.byte	0x04, 0x17
        /*002a*/ 	.short	(.L_22 - .L_21)
.L_21:
        /*002c*/ 	.word	0x00000000
        /*0030*/ 	.short	0x0008
        /*0032*/ 	.short	0x0038
        /*0034*/ 	.byte	0x00, 0xf0, 0x21, 0x00


	//----- nvinfo : EIATTR_KPARAM_INFO
	.align		4
.L_22:
        /*0038*/ 	.byte	0x04, 0x17
        /*003a*/ 	.short	(.L_24 - .L_23)
.L_23:
        /*003c*/ 	.word	0x00000000
        /*0040*/ 	.short	0x0007
        /*0042*/ 	.short	0x0030
        /*0044*/ 	.byte	0x00, 0xf0, 0x21, 0x00


	//----- nvinfo : EIATTR_KPARAM_INFO
	.align		4
.L_24:
        /*0048*/ 	.byte	0x04, 0x17
        /*004a*/ 	.short	(.L_26 - .L_25)
.L_25:
        /*004c*/ 	.word	0x00000000
        /*0050*/ 	.short	0x0006
        /*0052*/ 	.short	0x0028
        /*0054*/ 	.byte	0x00, 0xf0, 0x21, 0x00


	//----- nvinfo : EIATTR_KPARAM_INFO
	.align		4
.L_26:
        /*0058*/ 	.byte	0x04, 0x17
        /*005a*/ 	.short	(.L_28 - .L_27)
.L_27:
        /*005c*/ 	.word	0x00000000
        /*0060*/ 	.short	0x0005
        /*0062*/ 	.short	0x0020
        /*0064*/ 	.byte	0x00, 0xf0, 0x11, 0x00


	//----- nvinfo : EIATTR_KPARAM_INFO
	.align		4
.L_28:
        /*0068*/ 	.byte	0x04, 0x17
        /*006a*/ 	.short	(.L_30 - .L_29)
.L_29:
        /*006c*/ 	.word	0x00000000
        /*0070*/ 	.short	0x0004
        /*0072*/ 	.short	0x001c
        /*0074*/ 	.byte	0x00, 0xf0, 0x11, 0x00


	//----- nvinfo : EIATTR_KPARAM_INFO
	.align		4
.L_30:
        /*0078*/ 	.byte	0x04, 0x17
        /*007a*/ 	.short	(.L_32 - .L_31)
.L_31:
        /*007c*/ 	.word	0x00000000
        /*0080*/ 	.short	0x0003
        /*0082*/ 	.short	0x0018
        /*0084*/ 	.byte	0x00, 0xf0, 0x11, 0x00


	//----- nvinfo : EIATTR_KPARAM_INFO
	.align		4
.L_32:
        /*0088*/ 	.byte	0x04, 0x17
        /*008a*/ 	.short	(.L_34 - .L_33)
.L_33:
        /*008c*/ 	.word	0x00000000
        /*0090*/ 	.short	0x0002
        /*0092*/ 	.short	0x0010
        /*0094*/ 	.byte	0x00, 0xf4, 0x21, 0x00


	//----- nvinfo : EIATTR_KPARAM_INFO
	.align		4
.L_34:
        /*0098*/ 	.byte	0x04, 0x17
        /*009a*/ 	.short	(.L_36 - .L_35)
.L_35:
        /*009c*/ 	.word	0x00000000
        /*00a0*/ 	.short	0x0001
        /*00a2*/ 	.short	0x0008
        /*00a4*/ 	.byte	0x00, 0xf4, 0x21, 0x00


	//----- nvinfo : EIATTR_KPARAM_INFO
	.align		4
.L_36:
        /*00a8*/ 	.byte	0x04, 0x17
        /*00aa*/ 	.short	(.L_38 - .L_37)
.L_37:
        /*00ac*/ 	.word	0x00000000
        /*00b0*/ 	.short	0x0000
        /*00b2*/ 	.short	0x0000
        /*00b4*/ 	.byte	0x00, 0xf4, 0x21, 0x00


	//----- nvinfo : EIATTR_AT_ENTRY_FRAGMENTS
	.align		4
.L_38:
        /*00b8*/ 	.byte	0x04, 0x4f
        /*00ba*/ 	.short	(.L_40 - .L_39)


	//   ....[0]....
.L_39:
        /*00bc*/ 	.word	0x00000004


	//----- nvinfo : EIATTR_RESERVED_SMEM_USED
	.align		4
.L_40:
        /*00c0*/ 	.byte	0x01, 0x41
	.zero		2


	//----- nvinfo : EIATTR_SPARSE_MMA_MASK
	.align		4
        /*00c4*/ 	.byte	0x03, 0x50
        /*00c6*/ 	.short	0x0000


	//----- nvinfo : EIATTR_TCGEN05_1CTA_USED
	.align		4
        /*00c8*/ 	.byte	0x01, 0x51
	.zero		2


	//----- nvinfo : EIATTR_MAXREG_COUNT
	.align		4
        /*00cc*/ 	.byte	0x03, 0x1b
        /*00ce*/ 	.short	0x00ff


	//----- nvinfo : EIATTR_NUM_BARRIERS
	.align		4
        /*00d0*/ 	.byte	0x02, 0x4c
        /*00d2*/ 	.byte	0x01
	.zero		1


	//----- nvinfo : EIATTR_INT_WARP_WIDE_INSTR_OFFSETS
	.align		4
        /*00d4*/ 	.byte	0x04, 0x31
        /*00d6*/ 	.short	(.L_42 - .L_41)


	//   ....[0]....
.L_41:
        /*00d8*/ 	.word	0x00001770


	//   ....[1]....
        /*00dc*/ 	.word	0x00001790


	//   ....[2]....
        /*00e0*/ 	.word	0x00001820


	//   ....[3]....
        /*00e4*/ 	.word	0x000019e0


	//   ....[4]....
        /*00e8*/ 	.word	0x000019f0


	//   ....[5]....
        /*00ec*/ 	.word	0x00001a50


	//   ....[6]....
        /*00f0*/ 	.word	0x00001a60


	//   ....[7]....
        /*00f4*/ 	.word	0x00001c90


	//   ....[8]....
        /*00f8*/ 	.word	0x00001ca0


	//   ....[9]....
        /*00fc*/ 	.word	0x00001e20


	//   ....[10]....
        /*0100*/ 	.word	0x00001e50


	//   ....[11]....
        /*0104*/ 	.word	0x00001e80


	//   ....[12]....
        /*0108*/ 	.word	0x00001ea0


	//   ....[13]....
        /*010c*/ 	.word	0x000020c0


	//   ....[14]....
        /*0110*/ 	.word	0x000020d0


	//   ....[15]....
        /*0114*/ 	.word	0x00002b10


	//   ....[16]....
        /*0118*/ 	.word	0x00002b60


	//----- nvinfo : EIATTR_COOP_GROUP_MASK_REGIDS
	.align		4
.L_42:
        /*011c*/ 	.byte	0x04, 0x29
        /*011e*/ 	.short	(.L_44 - .L_43)


	//   ....[0]....
.L_43:
        /*0120*/ 	.word	0xffffffff


	//   ....[1]....
        /*0124*/ 	.word	0xffffffff


	//   ....[2]....
        /*0128*/ 	.word	0xffffffff


	//   ....[3]....
        /*012c*/ 	.word	0xffffffff


	//   ....[4]....
        /*0130*/ 	.word	0xffffffff


	//   ....[5]....
        /*0134*/ 	.word	0xffffffff


	//   ....[6]....
        /*0138*/ 	.word	0xffffffff


	//   ....[7]....
        /*013c*/ 	.word	0xffffffff


	//   ....[8]....
        /*0140*/ 	.word	0xffffffff


	//   ....[9]....
        /*0144*/ 	.word	0xffffffff


	//----- nvinfo : EIATTR_COOP_GROUP_INSTR_OFFSETS
	.align		4
.L_44:
        /*0148*/ 	.byte	0x04, 0x28
        /*014a*/ 	.short	(.L_46 - .L_45)


	//   ....[0]....
.L_45:
        /*014c*/ 	.word	0x00000050


	//   ....[1]....
        /*0150*/ 	.word	0x00000310


	//   ....[2]....
        /*0154*/ 	.word	0x00000500


	//   ....[3]....
        /*0158*/ 	.word	0x000009a0


	//   ....[4]....
        /*015c*/ 	.word	0x00000ae0


	//   ....[5]....
        /*0160*/ 	.word	0x00000fe0


	//   ....[6]....
        /*0164*/ 	.word	0x00001120


	//   ....[7]....
        /*0168*/ 	.word	0x00001610


	//   ....[8]....
        /*016c*/ 	.word	0x000029a0


	//   ....[9]....
        /*0170*/ 	.word	0x00002c10


	//----- nvinfo : EIATTR_VRC_CTA_INIT_COUNT
	.align		4
.L_46:
        /*0174*/ 	.byte	0x02, 0x4a
        /*0176*/ 	.byte	0x80
	.zero		1


	//----- nvinfo : EIATTR_MBARRIER_INSTR_OFFSETS
	.align		4
        /*0178*/ 	.byte	0x04, 0x39
        /*017a*/ 	.short	(.L_48 - .L_47)


	//   ....[0]....
.L_47:
        /*017c*/ 	.word	0x00001840
        /*0180*/ 	.word	0x000000ff
        /*0184*/ 	.word	0x0000a000
        /*0188*/ 	.short	0x0100
        /*018a*/ 	.byte	0x08
	.zero		1


	//   ....[1]....
        /*018c*/ 	.word	0x00001850
        /*0190*/ 	.word	0x000000ff
        /*0194*/ 	.word	0x0000a010
        /*0198*/ 	.short	0x0100
        /*019a*/ 	.byte	0x08
	.zero		1


	//   ....[2]....
        /*019c*/ 	.word	0x00001900
        /*01a0*/ 	.word	0x000000ff
        /*01a4*/ 	.word	0x0000a008
        /*01a8*/ 	.short	0x0100
        /*01aa*/ 	.byte	0x08
	.zero		1


	//   ....[3]....
        /*01ac*/ 	.word	0x00001910
        /*01b0*/ 	.word	0x000000ff
        /*01b4*/ 	.word	0x0000a018
        /*01b8*/ 	.short	0x0100
        /*01ba*/ 	.byte	0x08
	.zero		1


	//   ....[4]....
        /*01bc*/ 	.word	0x00001af0
        /*01c0*/ 	.word	0x000000ff
        /*01c4*/ 	.word	0x0000a000
        /*01c8*/ 	.short	0x010a
        /*01ca*/ 	.byte	0x08
	.zero		1


	//   ....[5]....
        /*01cc*/ 	.word	0x00001cf0
        /*01d0*/ 	.word	0x000000ff
        /*01d4*/ 	.word	0x0000a010
        /*01d8*/ 	.short	0x010a
        /*01da*/ 	.byte	0x08
	.zero		1


	//   ....[6]....
        /*01dc*/ 	.word	0x00001f20
        /*01e0*/ 	.word	0x000000ff
        /*01e4*/ 	.word	0x0000a000
        /*01e8*/ 	.short	0x010a
        /*01ea*/ 	.byte	0x1c
	.zero		1


	//   ....[7]....
        /*01ec*/ 	.word	0x00002110
        /*01f0*/ 	.word	0x000000ff
        /*01f4*/ 	.word	0x0000a010
        /*01f8*/ 	.short	0x010a
        /*01fa*/ 	.byte	0x1c
	.zero		1


	//   ....[8]....
        /*01fc*/ 	.word	0x000021e0
        /*0200*/ 	.word	0x000000ff
        /*0204*/ 	.word	0x0000a000
        /*0208*/ 	.short	0x0108
        /*020a*/ 	.byte	0x08
	.zero		1


	//   ....[9]....
        /*020c*/ 	.word	0x000021f0
        /*0210*/ 	.word	0x000000ff
        /*0214*/ 	.word	0x0000a010
        /*0218*/ 	.short	0x0108
        /*021a*/ 	.byte	0x08
	.zero		1


	//   ....[10]....
        /*021c*/ 	.word	0x00002240
        /*0220*/ 	.word	0x000000ff
        /*0224*/ 	.word	0x0000a008
        /*0228*/ 	.short	0x0108
        /*022a*/ 	.byte	0x08
	.zero		1


	//   ....[11]....
        /*022c*/ 	.word	0x00002250
        /*0230*/ 	.word	0x000000ff
        /*0234*/ 	.word	0x0000a018
        /*0238*/ 	.short	0x0108
        /*023a*/ 	.byte	0x08
	.zero		1


	//   ....[12]....
        /*023c*/ 	.word	0x00002c30
        /*0240*/ 	.word	0x000000ff
        /*0244*/ 	.word	0x0000a000
        /*0248*/ 	.short	0x010a
        /*024a*/ 	.byte	0x08
	.zero		1


	//   ....[13]....
        /*024c*/ 	.word	0x00002c60
        /*0250*/ 	.word	0x000000ff
        /*0254*/ 	.word	0x0000a010
        /*0258*/ 	.short	0x010a
        /*025a*/ 	.byte	0x08
	.zero		1


	//   ....[14]....
        /*025c*/ 	.word	0x00002c90
        /*0260*/ 	.word	0x000000ff
        /*0264*/ 	.word	0x0000a000
        /*0268*/ 	.short	0x010a
        /*026a*/ 	.byte	0x1c
	.zero		1


	//   ....[15]....
        /*026c*/ 	.word	0x00002cc0
        /*0270*/ 	.word	0x000000ff
        /*0274*/ 	.word	0x0000a010
        /*0278*/ 	.short	0x010a
        /*027a*/ 	.byte	0x1c
	.zero		1


	//----- nvinfo : EIATTR_NUM_MBARRIERS
	.align		4
.L_48:
        /*027c*/ 	.byte	0x03, 0x38
        /*027e*/ 	.short	0x0004


	//----- nvinfo : EIATTR_EXIT_INSTR_OFFSETS
	.align		4
        /*0280*/ 	.byte	0x04, 0x1c
        /*0282*/ 	.short	(.L_50 - .L_49)


	//   ....[0]....
.L_49:
        /*0284*/ 	.word	0x00002c20


	//----- nvinfo : EIATTR_REQNTID
	.align		4
.L_50:
        /*0288*/ 	.byte	0x04, 0x10
        /*028a*/ 	.short	(.L_52 - .L_51)
.L_51:
        /*028c*/ 	.word	0x00000080
        /*0290*/ 	.word	0x00000001
        /*0294*/ 	.word	0x00000001


	//----- nvinfo : EIATTR_CRS_STACK_SIZE
	.align		4
.L_52:
        /*0298*/ 	.byte	0x04, 0x1e
        /*029a*/ 	.short	(.L_54 - .L_53)
.L_53:
        /*029c*/ 	.word	0x00000000


	//----- nvinfo : EIATTR_CBANK_PARAM_SIZE
	.align		4
.L_54:
        /*02a0*/ 	.byte	0x03, 0x19
        /*02a2*/ 	.short	0x0050


	//----- nvinfo : EIATTR_PARAM_CBANK
	.align		4
        /*02a4*/ 	.byte	0x04, 0x0a
        /*02a6*/ 	.short	(.L_56 - .L_55)
	.align		4
.L_55:
        /*02a8*/ 	.word	index@(.nv.constant0.gluon_tcgen05)
        /*02ac*/ 	.short	0x0380
        /*02ae*/ 	.short	0x0050


	//----- nvinfo : EIATTR_SW_WAR
	.align		4
.L_56:
        /*02b0*/ 	.byte	0x04, 0x36
        /*02b2*/ 	.short	(.L_58 - .L_57)
.L_57:
        /*02b4*/ 	.word	0x00000008
.L_58:


//--------------------- .nv.compat                --------------------------
	.section	.nv.compat,"",@"SHT_CUDA_COMPAT_INFO"
	.align	4
        /*0000*/ 	.byte	0x02, 0x02, 0x02, 0x00, 0x02, 0x05, 0x05, 0x00, 0x02, 0x03, 0x03, 0x00, 0x02, 0x06, 0x01, 0x00


//--------------------- .nv.callgraph             --------------------------
	.section	.nv.callgraph,"",@"SHT_CUDA_CALLGRAPH"
	.align	4
	.sectionentsize	8
	.align		4
        /*0000*/ 	.word	0x00000000
	.align		4
        /*0004*/ 	.word	0xffffffff
	.align		4
        /*0008*/ 	.word	0x00000000
	.align		4
        /*000c*/ 	.word	0xfffffffe
	.align		4
        /*0010*/ 	.word	0x00000000
	.align		4
        /*0014*/ 	.word	0xfffffffd
	.align		4
        /*0018*/ 	.word	0x00000000
	.align		4
        /*001c*/ 	.word	0xfffffffc


//--------------------- .text.gluon_tcgen05       --------------------------
	.section	.text.gluon_tcgen05,"ax",@progbits
	.align	128
        .global         gluon_tcgen05
        .type           gluon_tcgen05,@function
        .size           gluon_tcgen05,(.L_x_77 - gluon_tcgen05)
        .other          gluon_tcgen05,@"STO_CUDA_ENTRY STV_DEFAULT"
gluon_tcgen05:
.text.gluon_tcgen05:
[----:B------:R-:W1:Y:S01]  /*0000*/  LDC R1, c[0x0][0x37c] ;  /* 0x0000df00ff017b82 */ /* 0x000e620000000800 */
[----:B------:R-:W2:Y:S02]  /*0010*/  S2R R0, SR_TID.X ;  /* 0x0000000000007919 */ /* 0x000ea40000002100 */
[----:B--2---:R-:W-:-:S13]  /*0020*/  ISETP.GE.U32.AND P2, PT, R0, 0x20, PT ;  /* 0x000000200000780c */ /* 0x004fda0003f46070 */
[----:B------:R-:W-:Y:S05]  /*0030*/  @P2 BRA `(.L_x_0) ;  /* 0x0000000000b82947 */ /* 0x000fea0003800000 */
[----:B------:R-:W2:Y:S01]  /*0040*/  S2UR UR6, SR_CgaCtaId ;  /* 0x00000000000679c3 */ /* 0x000ea20000008800 */
[----:B------:R-:W-:Y:S01]  /*0050*/  NOP ;  /* 0x0000000000007918 */ /* 0x000fe20000000000 */
[----:B------:R-:W-:Y:S02]  /*0060*/  UMOV UR4, 0x40 ;  /* 0x0000004000047882 */ /* 0x000fe40000000000 */
[----:B--2---:R-:W-:-:S09]  /*0070*/  ULEA UR4, UR6, UR4, 0x18 ;  /* 0x0000000406047291 */ /* 0x004fd2000f8ec0ff */
[----:B------:R-:W2:Y:S01]  /*0080*/  LDS.U8 R2, [UR4] ;  /* 0x00000004ff027984 */ /* 0x000ea20008000000 */
[----:B------:R-:W-:Y:S02]  /*0090*/  UMOV UR4, 0x400 ;  /* 0x0000040000047882 */ /* 0x000fe40000000000 */
[----:B------:R-:W-:Y:S01]  /*00a0*/  ULEA UR4, UR6, UR4, 0x18 ;  /* 0x0000000406047291 */ /* 0x000fe2000f8ec0ff */
[----:B--2---:R-:W-:-:S13]  /*00b0*/  ISETP.NE.AND P0, PT, R2, RZ, PT ;  /* 0x000000ff0200720c */ /* 0x004fda0003f05270 */
[----:B------:R-:W-:Y:S05]  /*00c0*/  @P0 BRA `(.L_x_1) ;  /* 0x00000000007c0947 */ /* 0x000fea0003800000 */
[----:B------:R-:W-:-:S13]  /*00d0*/  ELECT P0, URZ, PT ;  /* 0x0000000000ff782f */ /* 0x000fda0003800000 */
[----:B------:R-:W-:Y:S05]  /*00e0*/  @!P0 BRA `(.L_x_2) ;  /* 0x0000000000848947 */ /* 0x000fea0003800000 */
[----:B------:R-:W-:Y:S01]  /*00f0*/  UMOV UR5, 0x8 ;  /* 0x0000000800057882 */ /* 0x000fe20000000000 */
[----:B------:R-:W-:Y:S02]  /*0100*/  IMAD.MOV.U32 R5, RZ, RZ, 0x1 ;  /* 0x00000001ff057424 */ /* 0x000fe400078e00ff */
[----:B------:R-:W-:Y:S02]  /*0110*/  IMAD.MOV.U32 R3, RZ, RZ, 0xff ;  /* 0x000000ffff037424 */ /* 0x000fe400078e00ff */
[----:B------:R-:W-:Y:S04]  /*0120*/  DEPBAR.LE SB2, 0x36 ;  /* 0x0000ad800000791a */ /* 0x000fe80000000000 */
[----:B------:R-:W2:Y:S02]  /*0130*/  UTCATOMSWS.FIND_AND_SET.ALIGN UP0, UR5, UR5 ;  /* 0x00000005000575e3 */ /* 0x000ea40008000800 */
[----:B--2---:R-:W-:-:S04]  /*0140*/  PLOP3.LUT P0, PT, PT, PT, UP0, 0x80, 0x8 ;  /* 0x000000000008781c */ /* 0x004fc80003f0f008 */
[----:B------:R-:W-:-:S04]  /*0150*/  SEL R2, RZ, 0xffffffff, !P0 ;  /* 0xffffffffff027807 */ /* 0x000fc80004000000 */
[----:B------:R-:W-:Y:S01]  /*0160*/  ISETP.NE.AND P0, PT, R2, RZ, PT ;  /* 0x000000ff0200720c */ /* 0x000fe20003f05270 */
[----:B------:R-:W-:-:S12]  /*0170*/  IMAD.U32 R2, RZ, RZ, UR5 ;  /* 0x00000005ff027e24 */ /* 0x000fd8000f8e00ff */
[----:B------:R-:W-:Y:S05]  /*0180*/  @P0 BRA `(.L_x_3) ;  /* 0x0000000000240947 */ /* 0x000fea0003800000 */
.L_x_4:
[----:B------:R-:W-:Y:S05]  /*0190*/  NANOSLEEP 0x64 ;  /* 0x000000640000795d */ /* 0x000fea0003800000 */
[----:B------:R-:W-:-:S05]  /*01a0*/  UMOV UR5, 0x8 ;  /* 0x0000000800057882 */ /* 0x000fca0000000000 */
[----:B------:R-:W-:Y:S04]  /*01b0*/  DEPBAR.LE SB2, 0x36 ;  /* 0x0000ad800000791a */ /* 0x000fe80000000000 */
[----:B------:R-:W2:Y:S02]  /*01c0*/  UTCATOMSWS.FIND_AND_SET.ALIGN UP0, UR5, UR5 ;  /* 0x00000005000575e3 */ /* 0x000ea40008000800 */
[----:B--2---:R-:W-:-:S04]  /*01d0*/  PLOP3.LUT P0, PT, PT, PT, UP0, 0x80, 0x8 ;  /* 0x000000000008781c */ /* 0x004fc80003f0f008 */
[----:B------:R-:W-:-:S04]  /*01e0*/  SEL R2, RZ, 0xffffffff, !P0 ;  /* 0xffffffffff027807 */ /* 0x000fc80004000000 */
[----:B------:R-:W-:Y:S01]  /*01f0*/  ISETP.NE.AND P0, PT, R2, RZ, PT ;  /* 0x000000ff0200720c */ /* 0x000fe20003f05270 */
[----:B------:R-:W-:-:S12]  /*0200*/  IMAD.U32 R2, RZ, RZ, UR5 ;  /* 0x00000005ff027e24 */ /* 0x000fd8000f8e00ff */
[----:B------:R-:W-:Y:S05]  /*0210*/  @!P0 BRA `(.L_x_4) ;  /* 0xfffffffc00dc8947 */ /* 0x000fea000383ffff */
.L_x_3:
[C---:B------:R-:W-:Y:S01]  /*0220*/  VIADD R4, R2.reuse, 0x10 ;  /* 0x0000001002047836 */ /* 0x040fe20000000000 */
[----:B------:R-:W-:Y:S01]  /*0230*/  UMOV UR5, 0x50 ;  /* 0x0000005000057882 */ /* 0x000fe20000000000 */
[----:B------:R-:W-:Y:S01]  /*0240*/  SHF.L.U32 R3, R3, R2, RZ ;  /* 0x0000000203037219 */ /* 0x000fe200000006ff */
[----:B------:R-:W-:Y:S01]  /*0250*/  ULEA UR5, UR6, UR5, 0x18 ;  /* 0x0000000506057291 */ /* 0x000fe2000f8ec0ff */
[----:B------:R-:W-:Y:S01]  /*0260*/  IMAD.SHL.U32 R2, R2, 0x20, RZ ;  /* 0x0000002002027824 */ /* 0x000fe200078e00ff */
[----:B------:R-:W-:-:S04]  /*0270*/  SHF.L.U32 R4, R5, R4, RZ ;  /* 0x0000000405047219 */ /* 0x000fc800000006ff */
[----:B------:R-:W-:-:S05]  /*0280*/  LOP3.LUT R3, R4, R3, RZ, 0xfc, !PT ;  /* 0x0000000304037212 */ /* 0x000fca00078efcff */
[----:B------:R2:W-:Y:S04]  /*0290*/  ATOMS.OR RZ, [UR5], R3 ;  /* 0x00000003ffff798c */ /* 0x0005e8000b000005 */
[----:B------:R2:W-:Y:S01]  /*02a0*/  STS [UR4], R2 ;  /* 0x00000002ff007988 */ /* 0x0005e20008000804 */
[----:B------:R-:W-:Y:S05]  /*02b0*/  BRA `(.L_x_2) ;  /* 0x0000000000107947 */ /* 0x000fea0003800000 */
.L_x_1:
[----:B------:R-:W-:Y:S01]  /*02c0*/  IMAD.MOV.U32 R3, RZ, RZ, -0x1 ;  /* 0xffffffffff037424 */ /* 0x000fe200078e00ff */
[----:B------:R-:W-:-:S04]  /*02d0*/  MOV R2, 0x300 ;  /* 0x0000030000027802 */ /* 0x000fc80000000f00 */
[----:B------:R2:W-:Y:S03]  /*02e0*/  STS [UR4], R3 ;  /* 0x00000003ff007988 */ /* 0x0005e60008000804 */
[----:B-12---:R-:W-:Y:S05]  /*02f0*/  CALL.REL.NOINC `($__internal_1_$__cuda_sm10x_tcgen05_guardrail_trap_phase_invalid_during_alloc) ;  /* 0x0000002800887944 */ /* 0x006fea0003c00000 */
.L_x_2:
[----:B------:R-:W-:Y:S05]  /*0300*/  WARPSYNC.ALL ;  /* 0x0000000000007948 */ /* 0x000fea0003800000 */
[----:B------:R-:W-:Y:S01]  /*0310*/  NOP ;  /* 0x0000000000007918 */ /* 0x000fe20000000000 */
.L_x_0:
[----:B------:R-:W3:Y:S08]  /*0320*/  S2UR UR4, SR_CgaCtaId ;  /* 0x00000000000479c3 */ /* 0x000ef00000008800 */
[----:B------:R-:W-:Y:S01]  /*0330*/  BAR.SYNC.DEFER_BLOCKING 0x0 ;  /* 0x0000000000007b1d */ /* 0x000fe20000010000 */
[----:B------:R-:W-:-:S05]  /*0340*/  LOP3.LUT R10, R0, 0x7f, RZ, 0xc0, !PT ;  /* 0x0000007f000a7812 */ /* 0x000fca00078ec0ff */
[----:B------:R-:W-:Y:S02]  /*0350*/  UMOV UR8, 0x400 ;  /* 0x0000040000087882 */ /* 0x000fe40000000000 */
[----:B------:R-:W4:Y:S08]  /*0360*/  LDC R4, c[0x0][0x398] ;  /* 0x0000e600ff047b82 */ /* 0x000f300000000800 */
[----:B------:R-:W5:Y:S01]  /*0370*/  LDC R13, c[0x0][0x3a0] ;  /* 0x0000e800ff0d7b82 */ /* 0x000f620000000800 */
[----:B---3--:R-:W-:-:S07]  /*0380*/  ULEA UR8, UR4, UR8, 0x18 ;  /* 0x0000000804087291 */ /* 0x008fce000f8ec0ff */
[----:B------:R-:W3:Y:S02]  /*0390*/  S2UR UR19, SR_CTAID.Y ;  /* 0x00000000001379c3 */ /* 0x000ee40000002600 */
[----:B--2---:R-:W2:Y:S06]  /*03a0*/  LDS R3, [UR8] ;  /* 0x00000008ff037984 */ /* 0x004eac0008000800 */
[----:B------:R-:W-:Y:S06]  /*03b0*/  BAR.SYNC.DEFER_BLOCKING 0x0 ;  /* 0x0000000000007b1d */ /* 0x000fec0000010000 */
[----:B------:R-:W-:Y:S05]  /*03c0*/  @P2 BRA `(.L_x_5) ;  /* 0x0000000000182947 */ /* 0x000fea0003800000 */
[----:B------:R-:W-:Y:S01]  /*03d0*/  ELECT P0, URZ, PT ;  /* 0x0000000000ff782f */ /* 0x000fe20003800000 */
[----:B------:R-:W-:Y:S01]  /*03e0*/  IMAD.MOV.U32 R2, RZ, RZ, 0x1 ;  /* 0x00000001ff027424 */ /* 0x000fe200078e00ff */
[----:B------:R-:W-:Y:S01]  /*03f0*/  UMOV UR5, 0x40 ;  /* 0x0000004000057882 */ /* 0x000fe20000000000 */
[----:B------:R-:W-:Y:S01]  /*0400*/  UVIRTCOUNT.DEALLOC.SMPOOL 0x80 ;  /* 0x000000800000784c */ /* 0x000fe20000000000 */
[----:B------:R-:W-:-:S09]  /*0410*/  ULEA UR5, UR4, UR5, 0x18 ;  /* 0x0000000504057291 */ /* 0x000fd2000f8ec0ff */
[----:B------:R5:W-:Y:S03]  /*0420*/  @P0 STS.U8 [UR5], R2 ;  /* 0x00000002ff000988 */ /* 0x000be60008000005 */
.L_x_5:
[----:B------:R-:W5:Y:S01]  /*0430*/  S2UR UR4, SR_CTAID.Z ;  /* 0x00000000000479c3 */ /* 0x000f620000002700 */
[----:B------:R-:W4:Y:S01]  /*0440*/  LDCU UR5, c[0x0][0x370] ;  /* 0x00006e00ff0577ac */ /* 0x000f220008000800 */
[----:B------:R-:W-:Y:S01]  /*0450*/  ISETP.GE.U32.AND P0, PT, R10, 0x20, PT ;  /* 0x000000200a00780c */ /* 0x000fe20003f06070 */
[----:B----4-:R-:W-:Y:S01]  /*0460*/  VIADD R4, R4, 0xffffffff ;  /* 0xffffffff04047836 */ /* 0x010fe20000000000 */
[C---:B------:R-:W-:Y:S01]  /*0470*/  ISETP.NE.U32.AND P3, PT, R10.reuse, RZ, PT ;  /* 0x000000ff0a00720c */ /* 0x040fe20003f65070 */
[----:B------:R-:W5:Y:S01]  /*0480*/  LDCU UR6, c[0x0][0x374] ;  /* 0x00006e80ff0677ac */ /* 0x000f620008000800 */
[----:B------:R-:W-:Y:S01]  /*0490*/  LEA R11, R10, UR8, 0x2 ;  /* 0x000000080a0b7c11 */ /* 0x000fe2000f8e10ff */
[----:B-----5:R-:W-:Y:S01]  /*04a0*/  VIADD R12, R13, 0xffffffff ;  /* 0xffffffff0d0c7836 */ /* 0x020fe20000000000 */
[----:B------:R-:W4:Y:S01]  /*04b0*/  S2UR UR7, SR_CTAID.X ;  /* 0x00000000000779c3 */ /* 0x000f220000002500 */
[----:B------:R-:W5:Y:S01]  /*04c0*/  LDCU.64 UR20, c[0x0][0x3c0] ;  /* 0x00007800ff1477ac */ /* 0x000f620008000a00 */
[----:B--2---:R-:W-:Y:S01]  /*04d0*/  R2UR UR23, R3 ;  /* 0x00000000031772ca */ /* 0x004fe200000e0000 */
[----:B------:R-:W-:Y:S04]  /*04e0*/  BSSY.RECONVERGENT B0, `(.L_x_6) ;  /* 0x0000011000007945 */ /* 0x000fe80003800200 */
[----:B------:R2:W-:Y:S01]  /*04f0*/  @!P0 STS [R11], RZ ;  /* 0x000000ff0b008388 */ /* 0x0005e20000000800 */
[----:B------:R-:W-:-:S03]  /*0500*/  NOP ;  /* 0x0000000000007918 */ /* 0x000fc60000000000 */
[----:B------:R2:W-:Y:S01]  /*0510*/  @!P3 STS [UR8+0x24], R4 ;  /* 0x00002404ff00b988 */ /* 0x0005e20008000808 */
[----:B---3--:R-:W-:-:S03]  /*0520*/  UIMAD UR4, UR4, UR6, UR19 ;  /* 0x00000006040472a4 */ /* 0x008fc6000f8e0213 */
[----:B------:R2:W-:Y:S01]  /*0530*/  @!P3 STS [UR8+0x20], R12 ;  /* 0x0000200cff00b988 */ /* 0x0005e20008000808 */
[----:B----4-:R-:W-:-:S04]  /*0540*/  UIMAD UR4, UR4, UR5, UR7 ;  /* 0x00000005040472a4 */ /* 0x010fc8000f8e0207 */
[----:B------:R-:W-:-:S04]  /*0550*/  UIMAD UR4, UR4, 0x180, URZ ;  /* 0x00000180040478a4 */ /* 0x000fc8000f8e02ff */
[----:B-----5:R-:W-:-:S04]  /*0560*/  UIADD3 UR24, UP0, UPT, UR4, UR20, URZ ;  /* 0x0000001404187290 */ /* 0x020fc8000ff1e0ff */
[----:B------:R-:W-:Y:S01]  /*0570*/  ULEA.HI.X.SX32 UR25, UR4, UR21, 0x1, UP0 ;  /* 0x0000001504197291 */ /* 0x000fe200080f0eff */
[----:B--2---:R-:W-:Y:S11]  /*0580*/  @P3 BRA `(.L_x_7) ;  /* 0x0000000000183947 */ /* 0x004ff60003800000 */
[----:B------:R-:W2:Y:S01]  /*0590*/  LDS R2, [UR8+0x8] ;  /* 0x00000808ff027984 */ /* 0x000ea20008000800 */
[----:B------:R-:W3:Y:S01]  /*05a0*/  LDC.64 R6, c[0x0][0x380] ;  /* 0x0000e000ff067b82 */ /* 0x000ee20000000a00 */
[----:B------:R-:W-:Y:S02]  /*05b0*/  IMAD.MOV.U32 R3, RZ, RZ, 0x70 ;  /* 0x00000070ff037424 */ /* 0x000fe400078e00ff */
[----:B---3--:R3:W-:Y:S03]  /*05c0*/  STS.64 [UR8], R6 ;  /* 0x00000006ff007988 */ /* 0x0087e60008000a08 */
[----:B--2---:R-:W-:-:S05]  /*05d0*/  LOP3.LUT R2, R2, 0x10, R3, 0xd8, !PT ;  /* 0x0000001002027812 */ /* 0x004fca00078ed803 */
[----:B------:R3:W-:Y:S02]  /*05e0*/  STS [UR8+0x8], R2 ;  /* 0x00000802ff007988 */ /* 0x0007e40008000808 */
.L_x_7:
[----:B------:R-:W-:Y:S05]  /*05f0*/  BSYNC.RECONVERGENT B0 ;  /* 0x0000000000007941 */ /* 0x000fea0003800200 */
.L_x_6:
[----:B------:R-:W-:Y:S04]  /*0600*/  BSSY.RECONVERGENT B0, `(.L_x_8) ;  /* 0x000000a000007945 */ /* 0x000fe80003800200 */
[----:B------:R-:W-:Y:S05]  /*0610*/  @P3 BRA `(.L_x_9) ;  /* 0x0000000000203947 */ /* 0x000fea0003800000 */
[----:B---3--:R-:W2:Y:S01]  /*0620*/  LDS R2, [UR8+0x34] ;  /* 0x00003408ff027984 */ /* 0x008ea20008000800 */
[----:B------:R-:W-:Y:S02]  /*0630*/  IMAD.MOV.U32 R3, RZ, RZ, 0x1f000000 ;  /* 0x1f000000ff037424 */ /* 0x000fe400078e00ff */
[----:B------:R-:W-:Y:S01]  /*0640*/  @!P3 IMAD.MOV.U32 R5, RZ, RZ, 0x3f ;  /* 0x0000003fff05b424 */ /* 0x000fe200078e00ff */
[----:B------:R-:W3:Y:S02]  /*0650*/  @!P3 LDS R6, [UR8+0x38] ;  /* 0x00003808ff06b984 */ /* 0x000ee40008000800 */
[----:B--2---:R-:W-:Y:S02]  /*0660*/  LOP3.LUT R2, R2, 0xff000000, R3, 0xb8, !PT ;  /* 0xff00000002027812 */ /* 0x004fe400078eb803 */
[----:B---3--:R-:W-:-:S03]  /*0670*/  @!P3 LOP3.LUT R3, R6, 0xff, R5, 0xb8, !PT ;  /* 0x000000ff0603b812 */ /* 0x008fc600078eb805 */
[----:B------:R2:W-:Y:S04]  /*0680*/  STS [UR8+0x34], R2 ;  /* 0x00003402ff007988 */ /* 0x0005e80008000808 */
[----:B------:R2:W-:Y:S02]  /*0690*/  @!P3 STS [UR8+0x38], R3 ;  /* 0x00003803ff00b988 */ /* 0x0005e40008000808 */
.L_x_9:
[----:B------:R-:W-:Y:S05]  /*06a0*/  BSYNC.RECONVERGENT B0 ;  /* 0x0000000000007941 */ /* 0x000fea0003800200 */
.L_x_8:
[----:B------:R-:W-:Y:S04]  /*06b0*/  BSSY.RECONVERGENT B0, `(.L_x_10) ;  /* 0x000000e000007945 */ /* 0x000fe80003800200 */
[----:B------:R-:W-:Y:S05]  /*06c0*/  @P3 BRA `(.L_x_11) ;  /* 0x0000000000303947 */ /* 0x000fea0003800000 */
[----:B--2---:R-:W2:Y:S01]  /*06d0*/  LDS R3, [UR8+0x34] ;  /* 0x00003408ff037984 */ /* 0x004ea20008000800 */
[----:B------:R-:W4:Y:S03]  /*06e0*/  LDC.64 R8, c[0x0][0x3a8] ;  /* 0x0000ea00ff087b82 */ /* 0x000f260000000a00 */
[----:B---3--:R-:W3:Y:S01]  /*06f0*/  LDS R2, [UR8+0x1c] ;  /* 0x00001c08ff027984 */ /* 0x008ee20008000800 */
[C---:B----4-:R-:W-:Y:S01]  /*0700*/  SHF.L.U64.HI R6, R8.reuse, 0x1, R9 ;  /* 0x0000000108067819 */ /* 0x050fe20000010209 */
[----:B------:R-:W-:-:S03]  /*0710*/  IMAD.SHL.U32 R5, R8, 0x2, RZ ;  /* 0x0000000208057824 */ /* 0x000fc600078e00ff */
[--C-:B------:R-:W-:Y:S02]  /*0720*/  SHF.R.U32.HI R7, RZ, 0x4, R6.reuse ;  /* 0x00000004ff077819 */ /* 0x100fe40000011606 */
[----:B------:R-:W-:-:S05]  /*0730*/  SHF.R.U64 R5, R5, 0x4, R6 ;  /* 0x0000000405057819 */ /* 0x000fca0000001206 */
[----:B------:R4:W-:Y:S01]  /*0740*/  STS [UR8+0xc], R5 ;  /* 0x00000c05ff007988 */ /* 0x0009e20008000808 */
[----:B--2---:R-:W-:Y:S02]  /*0750*/  LOP3.LUT R3, R3, 0x7, RZ, 0xb8, !PT ;  /* 0x0000000703037812 */ /* 0x004fe400078eb8ff */
[----:B---3--:R-:W-:-:S03]  /*0760*/  LOP3.LUT R2, R2, 0xf, R7, 0xb8, !PT ;  /* 0x0000000f02027812 */ /* 0x008fc600078eb807 */
[----:B------:R4:W-:Y:S04]  /*0770*/  STS [UR8+0x34], R3 ;  /* 0x00003403ff007988 */ /* 0x0009e80008000808 */
[----:B------:R4:W-:Y:S02]  /*0780*/  STS [UR8+0x1c], R2 ;  /* 0x00001c02ff007988 */ /* 0x0009e40008000808 */
.L_x_11:
[----:B------:R-:W-:Y:S05]  /*0790*/  BSYNC.RECONVERGENT B0 ;  /* 0x0000000000007941 */ /* 0x000fea0003800200 */
.L_x_10:
[----:B------:R-:W-:Y:S04]  /*07a0*/  BSSY.RECONVERGENT B1, `(.L_x_12) ;  /* 0x000001a000017945 */ /* 0x000fe80003800200 */
[----:B------:R-:W-:Y:S04]  /*07b0*/  BSSY.RELIABLE B0, `(.L_x_13) ;  /* 0x0000015000007945 */ /* 0x000fe80003800100 */
[----:B------:R-:W-:Y:S05]  /*07c0*/  @P3 BRA `(.L_x_14) ;  /* 0x0000000000203947 */ /* 0x000fea0003800000 */
[----:B--234-:R-:W2:Y:S02]  /*07d0*/  LDS R2, [UR8+0x34] ;  /* 0x00003408ff027984 */ /* 0x01cea40008000800 */
[----:B--2---:R-:W-:-:S05]  /*07e0*/  LOP3.LUT R2, R2, 0x38, RZ, 0xb8, !PT ;  /* 0x0000003802027812 */ /* 0x004fca00078eb8ff */
[----:B------:R2:W-:Y:S01]  /*07f0*/  STS [UR8+0x34], R2 ;  /* 0x00003402ff007988 */ /* 0x0005e20008000808 */
[----:B------:R-:W-:Y:S05]  /*0800*/  @P3 BRA `(.L_x_15) ;  /* 0x0000000000203947 */ /* 0x000fea0003800000 */
[----:B--2---:R-:W2:Y:S01]  /*0810*/  LDS R2, [UR8+0x8] ;  /* 0x00000808ff027984 */ /* 0x004ea20008000800 */
[----:B------:R-:W-:-:S05]  /*0820*/  IMAD.MOV.U32 R3, RZ, RZ, 0x780 ;  /* 0x00000780ff037424 */ /* 0x000fca00078e00ff */
[----:B--2---:R-:W-:-:S05]  /*0830*/  LOP3.LUT R2, R2, 0x500, R3, 0xd8, !PT ;  /* 0x0000050002027812 */ /* 0x004fca00078ed803 */
[----:B------:R5:W-:Y:S02]  /*0840*/  STS [UR8+0x8], R2 ;  /* 0x00000802ff007988 */ /* 0x000be40008000808 */
.L_x_14:
[----:B------:R-:W-:Y:S05]  /*0850*/  @P3 BRA `(.L_x_16) ;  /* 0x0000000000283947 */ /* 0x000fea0003800000 */
[----:B--2345:R-:W2:Y:S02]  /*0860*/  LDS R2, [UR8+0x8] ;  /* 0x00000808ff027984 */ /* 0x03cea40008000800 */
[----:B--2---:R-:W-:-:S05]  /*0870*/  LOP3.LUT R2, R2, 0x1800, RZ, 0xb8, !PT ;  /* 0x0000180002027812 */ /* 0x004fca00078eb8ff */
[----:B------:R3:W-:Y:S02]  /*0880*/  STS [UR8+0x8], R2 ;  /* 0x00000802ff007988 */ /* 0x0007e40008000808 */
.L_x_15:
[----:B------:R-:W-:Y:S05]  /*0890*/  @P3 BREAK.RELIABLE B0 ;  /* 0x0000000000003942 */ /* 0x000fea0003800100 */
[----:B------:R-:W-:Y:S05]  /*08a0*/  @P3 BRA `(.L_x_17) ;  /* 0x0000000000243947 */ /* 0x000fea0003800000 */
[----:B------:R-:W4:Y:S01]  /*08b0*/  LDS R3, [UR8+0x8] ;  /* 0x00000808ff037984 */ /* 0x000f220008000800 */
[----:B--23--:R-:W-:-:S05]  /*08c0*/  IMAD.MOV.U32 R2, RZ, RZ, 0x6000 ;  /* 0x00006000ff027424 */ /* 0x00cfca00078e00ff */
[----:B----4-:R-:W-:-:S04]  /*08d0*/  LOP3.LUT R2, R3, 0x4000, R2, 0xd8, !PT ;  /* 0x0000400003027812 */ /* 0x010fc800078ed802 */
[----:B------:R-:W-:-:S05]  /*08e0*/  LOP3.LUT R2, R2, 0x400000, RZ, 0xb8, !PT ;  /* 0x0040000002027812 */ /* 0x000fca00078eb8ff */
[----:B------:R2:W-:Y:S02]  /*08f0*/  STS [UR8+0x8], R2 ;  /* 0x00000802ff007988 */ /* 0x0005e40008000808 */
.L_x_16:
[----:B------:R-:W-:Y:S05]  /*0900*/  BSYNC.RELIABLE B0 ;  /* 0x0000000000007941 */ /* 0x000fea0003800100 */
.L_x_13:
[----:B--2345:R-:W2:Y:S02]  /*0910*/  @!P3 LDS R2, [UR8+0x8] ;  /* 0x00000808ff02b984 */ /* 0x03cea40008000800 */
[----:B--2---:R-:W-:-:S05]  /*0920*/  @!P3 LOP3.LUT R2, R2, 0x8000, RZ, 0xb8, !PT ;  /* 0x000080000202b812 */ /* 0x004fca00078eb8ff */
[----:B------:R4:W-:Y:S02]  /*0930*/  @!P3 STS [UR8+0x8], R2 ;  /* 0x00000802ff00b988 */ /* 0x0009e40008000808 */
.L_x_17:
[----:B------:R-:W-:Y:S05]  /*0940*/  BSYNC.RECONVERGENT B1 ;  /* 0x0000000000017941 */ /* 0x000fea0003800200 */
.L_x_12:
[----:B------:R-:W-:Y:S05]  /*0950*/  WARPSYNC.ALL ;  /* 0x0000000000007948 */ /* 0x000fea0003800000 */
[----:B------:R-:W-:Y:S01]  /*0960*/  NOP ;  /* 0x0000000000007918 */ /* 0x000fe20000000000 */
[----:B------:R-:W-:Y:S05]  /*0970*/  @P0 BRA `(.L_x_18) ;  /* 0x0000000000300947 */ /* 0x000fea0003800000 */
[----:B--234-:R-:W2:Y:S01]  /*0980*/  S2R R2, SR_LANEID ;  /* 0x0000000000027919 */ /* 0x01cea20000000000 */
[----:B------:R-:W-:Y:S05]  /*0990*/  WARPSYNC.ALL ;  /* 0x0000000000007948 */ /* 0x000fea0003800000 */
[----:B------:R-:W-:Y:S01]  /*09a0*/  NOP ;  /* 0x0000000000007918 */ /* 0x000fe20000000000 */
[----:B--2---:R-:W-:-:S05]  /*09b0*/  IMAD.SHL.U32 R5, R2, 0x4, RZ ;  /* 0x0000000402057824 */ /* 0x004fca00078e00ff */
[----:B------:R-:W2:Y:S01]  /*09c0*/  LDS R7, [R5+UR8] ;  /* 0x0000000805077984 */ /* 0x000ea20008000800 */
[----:B------:R-:W-:-:S05]  /*09d0*/  IADD3 R2, P1, PT, R5, UR24, RZ ;  /* 0x0000001805027c10 */ /* 0x000fca000ff3e0ff */
[----:B------:R-:W-:-:S05]  /*09e0*/  IMAD.X R3, RZ, RZ, UR25, P1 ;  /* 0x00000019ff037e24 */ /* 0x000fca00088e06ff */
[----:B--2---:R5:W2:Y:S01]  /*09f0*/  ATOMG.E.EXCH.STRONG.GPU PT, RZ, [R2], R7 ;  /* 0x0000000702ff73a8 */ /* 0x004aa200041ee100 */
[----:B------:R-:W-:-:S04]  /*0a00*/  DEPBAR {5,4,3,2,1,0} ;  /* 0x0000003f0000791a */ /* 0x000fc80000000000 */
[----:B------:R-:W3:Y:S02]  /*0a10*/  CCTL.E.C.LDCU.IV.DEEP [UR24] ;  /* 0x0000000018007540 */ /* 0x000ee40009c08000 */
[----:B---3--:R5:W-:Y:S01]  /*0a20*/  UTMACCTL.IV [UR24] ;  /* 0x00000000180079b9 */ /* 0x008be20008000000 */
[----:B------:R-:W-:Y:S01]  /*0a30*/  NOP ;  /* 0x0000000000007918 */ /* 0x000fe20000000000 */
.L_x_18:
[----:B------:R-:W-:Y:S05]  /*0a40*/  @P0 BRA `(.L_x_19) ;  /* 0x00000000000c0947 */ /* 0x000fea0003800000 */
[----:B------:R0:W-:Y:S01]  /*0a50*/  UTMACMDFLUSH ;  /* 0x00000000000079b7 */ /* 0x0001e20000000000 */
[----:B------:R-:W-:Y:S05]  /*0a60*/  @P0 BRA `(.L_x_19) ;  /* 0x0000000000040947 */ /* 0x000fea0003800000 */
[----:B------:R-:W-:-:S04]  /*0a70*/  DEPBAR.LE SB0, 0x0 ;  /* 0x000080000000791a */ /* 0x000fc80000000000 */
.L_x_19:
[----:B------:R-:W-:Y:S05]  /*0a80*/  WARPSYNC.ALL ;  /* 0x0000000000007948 */ /* 0x000fea0003800000 */
[----:B------:R-:W-:Y:S01]  /*0a90*/  NOP ;  /* 0x0000000000007918 */ /* 0x000fe20000000000 */
[----:B--2---:R-:W-:Y:S06]  /*0aa0*/  BAR.SYNC.DEFER_BLOCKING 0x0 ;  /* 0x0000000000007b1d */ /* 0x004fec0000010000 */
[----:B------:R-:W-:Y:S02]  /*0ab0*/  BSSY.RECONVERGENT B1, `(.L_x_20) ;  /* 0x000000b000017945 */ /* 0x000fe40003800200 */
[----:B------:R-:W-:Y:S06]  /*0ac0*/  BAR.SYNC.DEFER_BLOCKING 0x0 ;  /* 0x0000000000007b1d */ /* 0x000fec0000010000 */
[----:B------:R2:W-:Y:S01]  /*0ad0*/  @!P0 STS [R11], RZ ;  /* 0x000000ff0b008388 */ /* 0x0005e20000000800 */
[----:B------:R-:W-:Y:S01]  /*0ae0*/  NOP ;  /* 0x0000000000007918 */ /* 0x000fe20000000000 */
[----:B------:R-:W-:Y:S05]  /*0af0*/  @P3 BRA `(.L_x_21) ;  /* 0x0000000000183947 */ /* 0x000fea0003800000 */
[----:B---345:R-:W3:Y:S01]  /*0b00*/  LDS R2, [UR8+0x8] ;  /* 0x00000808ff027984 */ /* 0x038ee20008000800 */
[----:B------:R-:W4:Y:S01]  /*0b10*/  LDC.64 R6, c[0x0][0x388] ;  /* 0x0000e200ff067b82 */ /* 0x000f220000000a00 */
[----:B------:R-:W-:Y:S02]  /*0b20*/  IMAD.MOV.U32 R3, RZ, RZ, 0x70 ;  /* 0x00000070ff037424 */ /* 0x000fe400078e00ff */
[----:B----4-:R4:W-:Y:S03]  /*0b30*/  STS.64 [UR8], R6 ;  /* 0x00000006ff007988 */ /* 0x0109e60008000a08 */
[----:B---3--:R-:W-:-:S05]  /*0b40*/  LOP3.LUT R2, R2, 0x10, R3, 0xd8, !PT ;  /* 0x0000001002027812 */ /* 0x008fca00078ed803 */
[----:B------:R4:W-:Y:S02]  /*0b50*/  STS [UR8+0x8], R2 ;  /* 0x00000802ff007988 */ /* 0x0009e40008000808 */
.L_x_21:
[----:B-----5:R-:W-:Y:S05]  /*0b60*/  BSYNC.RECONVERGENT B1 ;  /* 0x0000000000017941 */ /* 0x020fea0003800200 */
.L_x_20:
[----:B------:R-:W-:Y:S04]  /*0b70*/  BSSY.RECONVERGENT B2, `(.L_x_22) ;  /* 0x000000f000027945 */ /* 0x000fe80003800200 */
[----:B------:R-:W-:Y:S04]  /*0b80*/  BSSY.RELIABLE B1, `(.L_x_23) ;  /* 0x000000c000017945 */ /* 0x000fe80003800100 */
[----:B------:R-:W-:Y:S05]  /*0b90*/  @P3 BRA `(.L_x_24) ;  /* 0x0000000000283947 */ /* 0x000fea0003800000 */
[----:B---34-:R-:W3:Y:S01]  /*0ba0*/  LDS R2, [UR8+0x34] ;  /* 0x00003408ff027984 */ /* 0x018ee20008000800 */
[----:B------:R-:W-:Y:S01]  /*0bb0*/  IMAD.MOV.U32 R3, RZ, RZ, 0x1f000000 ;  /* 0x1f000000ff037424 */ /* 0x000fe200078e00ff */
[----:B------:R-:W-:Y:S05]  /*0bc0*/  @P3 BREAK.RELIABLE B1 ;  /* 0x0000000000013942 */ /* 0x000fea0003800100 */
[----:B---3--:R-:W-:-:S05]  /*0bd0*/  LOP3.LUT R2, R2, 0xff000000, R3, 0xb8, !PT ;  /* 0xff00000002027812 */ /* 0x008fca00078eb803 */
[----:B------:R3:W-:Y:S01]  /*0be0*/  STS [UR8+0x34], R2 ;  /* 0x00003402ff007988 */ /* 0x0007e20008000808 */
[----:B------:R-:W-:Y:S05]  /*0bf0*/  @P3 BRA `(.L_x_25) ;  /* 0x0000000000183947 */ /* 0x000fea0003800000 */
[----:B---3--:R-:W3:Y:S01]  /*0c00*/  LDS R2, [UR8+0x38] ;  /* 0x00003808ff027984 */ /* 0x008ee20008000800 */
[----:B------:R-:W-:-:S05]  /*0c10*/  IMAD.MOV.U32 R3, RZ, RZ, 0xff ;  /* 0x000000ffff037424 */ /* 0x000fca00078e00ff */
[----:B---3--:R-:W-:-:S05]  /*0c20*/  LOP3.LUT R2, R2, 0xff, R3, 0xb8, !PT ;  /* 0x000000ff02027812 */ /* 0x008fca00078eb803 */
[----:B------:R5:W-:Y:S02]  /*0c30*/  STS [UR8+0x38], R2 ;  /* 0x00003802ff007988 */ /* 0x000be40008000808 */
.L_x_24:
[----:B------:R-:W-:Y:S05]  /*0c40*/  BSYNC.RELIABLE B1 ;  /* 0x0000000000017941 */ /* 0x000fea0003800100 */
.L_x_23:
[----:B------:R2:W-:Y:S02]  /*0c50*/  @!P3 STS [UR8+0x20], R12 ;  /* 0x0000200cff00b988 */ /* 0x0005e40008000808 */
.L_x_25:
[----:B------:R-:W-:Y:S05]  /*0c60*/  BSYNC.RECONVERGENT B2 ;  /* 0x0000000000027941 */ /* 0x000fea0003800200 */
.L_x_22:
[----:B------:R-:W-:Y:S05]  /*0c70*/  WARPSYNC.ALL ;  /* 0x0000000000007948 */ /* 0x000fea0003800000 */
[----:B------:R-:W-:Y:S01]  /*0c80*/  NOP ;  /* 0x0000000000007918 */ /* 0x000fe20000000000 */
[----:B------:R-:W2:Y:S01]  /*0c90*/  LDC R5, c[0x0][0x39c] ;  /* 0x0000e700ff057b82 */ /* 0x000ea20000000800 */
[----:B------:R-:W-:Y:S01]  /*0ca0*/  BSSY.RECONVERGENT B2, `(.L_x_26) ;  /* 0x0000010000027945 */ /* 0x000fe20003800200 */
[----:B--2---:R-:W-:-:S05]  /*0cb0*/  VIADD R5, R5, 0xffffffff ;  /* 0xffffffff05057836 */ /* 0x004fca0000000000 */
[----:B------:R2:W-:Y:S01]  /*0cc0*/  @!P3 STS [UR8+0x24], R5 ;  /* 0x00002405ff00b988 */ /* 0x0005e20008000808 */
[----:B------:R-:W-:Y:S05]  /*0cd0*/  @P3 BRA `(.L_x_27) ;  /* 0x0000000000303947 */ /* 0x000fea0003800000 */
[----:B------:R-:W2:Y:S01]  /*0ce0*/  LDS R3, [UR8+0x34] ;  /* 0x00003408ff037984 */ /* 0x000ea20008000800 */
[----:B----4-:R-:W4:Y:S03]  /*0cf0*/  LDC.64 R6, c[0x0][0x3b0] ;  /* 0x0000ec00ff067b82 */ /* 0x010f260000000a00 */
[----:B---3-5:R-:W3:Y:S01]  /*0d00*/  LDS R2, [UR8+0x1c] ;  /* 0x00001c08ff027984 */ /* 0x028ee20008000800 */
        /* <DEDUP_REMOVED lines=9> */
.L_x_27:
[----:B------:R-:W-:Y:S05]  /*0da0*/  BSYNC.RECONVERGENT B2 ;  /* 0x0000000000027941 */ /* 0x000fea0003800200 */
.L_x_26:
[----:B------:R-:W-:Y:S04]  /*0db0*/  BSSY.RECONVERGENT B3, `(.L_x_28) ;  /* 0x000001a000037945 */ /* 0x000fe80003800200 */
[----:B------:R-:W-:Y:S04]  /*0dc0*/  BSSY.RELIABLE B2, `(.L_x_29) ;  /* 0x0000015000027945 */ /* 0x000fe80003800100 */
[----:B------:R-:W-:Y:S05]  /*0dd0*/  @P3 BRA `(.L_x_30) ;  /* 0x0000000000203947 */ /* 0x000fea0003800000 */
[----:B---345:R-:W3:Y:S02]  /*0de0*/  LDS R2, [UR8+0x34] ;  /* 0x00003408ff027984 */ /* 0x038ee40008000800 */
[----:B---3--:R-:W-:-:S05]  /*0df0*/  LOP3.LUT R2, R2, 0x38, RZ, 0xb8, !PT ;  /* 0x0000003802027812 */ /* 0x008fca00078eb8ff */
[----:B------:R3:W-:Y:S01]  /*0e00*/  STS [UR8+0x34], R2 ;  /* 0x00003402ff007988 */ /* 0x0007e20008000808 */
[----:B------:R-:W-:Y:S05]  /*0e10*/  @P3 BRA `(.L_x_31) ;  /* 0x0000000000203947 */ /* 0x000fea0003800000 */
[----:B---3--:R-:W3:Y:S01]  /*0e20*/  LDS R2, [UR8+0x8] ;  /* 0x00000808ff027984 */ /* 0x008ee20008000800 */
[----:B------:R-:W-:-:S05]  /*0e30*/  IMAD.MOV.U32 R3, RZ, RZ, 0x780 ;  /* 0x00000780ff037424 */ /* 0x000fca00078e00ff */
[----:B---3--:R-:W-:-:S05]  /*0e40*/  LOP3.LUT R2, R2, 0x500, R3, 0xd8, !PT ;  /* 0x0000050002027812 */ /* 0x008fca00078ed803 */
[----:B------:R3:W-:Y:S02]  /*0e50*/  STS [UR8+0x8], R2 ;  /* 0x00000802ff007988 */ /* 0x0007e40008000808 */
.L_x_30:
[----:B------:R-:W-:Y:S05]  /*0e60*/  @P3 BRA `(.L_x_32) ;  /* 0x0000000000283947 */ /* 0x000fea0003800000 */
[----:B---345:R-:W3:Y:S02]  /*0e70*/  LDS R2, [UR8+0x8] ;  /* 0x00000808ff027984 */ /* 0x038ee40008000800 */
[----:B---3--:R-:W-:-:S05]  /*0e80*/  LOP3.LUT R2, R2, 0x1800, RZ, 0xb8, !PT ;  /* 0x0000180002027812 */ /* 0x008fca00078eb8ff */
[----:B------:R4:W-:Y:S02]  /*0e90*/  STS [UR8+0x8], R2 ;  /* 0x00000802ff007988 */ /* 0x0009e40008000808 */
.L_x_31:
[----:B------:R-:W-:Y:S05]  /*0ea0*/  @P3 BREAK.RELIABLE B2 ;  /* 0x0000000000023942 */ /* 0x000fea0003800100 */
[----:B------:R-:W-:Y:S05]  /*0eb0*/  @P3 BRA `(.L_x_33) ;  /* 0x0000000000243947 */ /* 0x000fea0003800000 */
[----:B---34-:R-:W3:Y:S01]  /*0ec0*/  LDS R2, [UR8+0x8] ;  /* 0x00000808ff027984 */ /* 0x018ee20008000800 */
[----:B------:R-:W-:-:S05]  /*0ed0*/  IMAD.MOV.U32 R3, RZ, RZ, 0x6000 ;  /* 0x00006000ff037424 */ /* 0x000fca00078e00ff */
[----:B---3--:R-:W-:-:S04]  /*0ee0*/  LOP3.LUT R2, R2, 0x4000, R3, 0xd8, !PT ;  /* 0x0000400002027812 */ /* 0x008fc800078ed803 */
[----:B------:R-:W-:-:S05]  /*0ef0*/  LOP3.LUT R2, R2, 0x400000, RZ, 0xb8, !PT ;  /* 0x0040000002027812 */ /* 0x000fca00078eb8ff */
[----:B------:R3:W-:Y:S02]  /*0f00*/  STS [UR8+0x8], R2 ;  /* 0x00000802ff007988 */ /* 0x0007e40008000808 */
.L_x_32:
[----:B------:R-:W-:Y:S05]  /*0f10*/  BSYNC.RELIABLE B2 ;  /* 0x0000000000027941 */ /* 0x000fea0003800100 */
.L_x_29:
[----:B---345:R-:W3:Y:S02]  /*0f20*/  @!P3 LDS R2, [UR8+0x8] ;  /* 0x00000808ff02b984 */ /* 0x038ee40008000800 */
[----:B---3--:R-:W-:-:S05]  /*0f30*/  @!P3 LOP3.LUT R2, R2, 0x8000, RZ, 0xb8, !PT ;  /* 0x000080000202b812 */ /* 0x008fca00078eb8ff */
[----:B------:R5:W-:Y:S02]  /*0f40*/  @!P3 STS [UR8+0x8], R2 ;  /* 0x00000802ff00b988 */ /* 0x000be40008000808 */
.L_x_33:
[----:B------:R-:W-:Y:S05]  /*0f50*/  BSYNC.RECONVERGENT B3 ;  /* 0x0000000000037941 */ /* 0x000fea0003800200 */
.L_x_28:
[----:B------:R-:W-:Y:S05]  /*0f60*/  WARPSYNC.ALL ;  /* 0x0000000000007948 */ /* 0x000fea0003800000 */
[----:B------:R-:W-:Y:S01]  /*0f70*/  NOP ;  /* 0x0000000000007918 */ /* 0x000fe20000000000 */
[----:B------:R-:W-:-:S04]  /*0f80*/  UIADD3 UR5, UPT, UPT, UR4, 0x80, URZ ;  /* 0x0000008004057890 */ /* 0x000fc8000fffe0ff */
[----:B------:R-:W-:-:S04]  /*0f90*/  UIADD3 UR26, UP0, UPT, UR5, UR20, URZ ;  /* 0x00000014051a7290 */ /* 0x000fc8000ff1e0ff */
[----:B------:R-:W-:Y:S01]  /*0fa0*/  ULEA.HI.X.SX32 UR27, UR5, UR21, 0x1, UP0 ;  /* 0x00000015051b7291 */ /* 0x000fe200080f0eff */
[----:B------:R-:W-:Y:S11]  /*0fb0*/  @P0 BRA `(.L_x_34) ;  /* 0x0000000000300947 */ /* 0x000ff60003800000 */
[----:B---345:R-:W3:Y:S01]  /*0fc0*/  S2R R2, SR_LANEID ;  /* 0x0000000000027919 */ /* 0x038ee20000000000 */
[----:B------:R-:W-:Y:S05]  /*0fd0*/  WARPSYNC.ALL ;  /* 0x0000000000007948 */ /* 0x000fea0003800000 */
[----:B------:R-:W-:Y:S01]  /*0fe0*/  NOP ;  /* 0x0000000000007918 */ /* 0x000fe20000000000 */
[----:B---3--:R-:W-:-:S05]  /*0ff0*/  IMAD.SHL.U32 R6, R2, 0x4, RZ ;  /* 0x0000000402067824 */ /* 0x008fca00078e00ff */
[----:B------:R-:W3:Y:S01]  /*1000*/  LDS R7, [R6+UR8] ;  /* 0x0000000806077984 */ /* 0x000ee20008000800 */
[----:B------:R-:W-:-:S05]  /*1010*/  IADD3 R2, P1, PT, R6, UR26, RZ ;  /* 0x0000001a06027c10 */ /* 0x000fca000ff3e0ff */
[----:B------:R-:W-:-:S05]  /*1020*/  IMAD.X R3, RZ, RZ, UR27, P1 ;  /* 0x0000001bff037e24 */ /* 0x000fca00088e06ff */
[----:B---3--:R3:W4:Y:S01]  /*1030*/  ATOMG.E.EXCH.STRONG.GPU PT, RZ, [R2], R7 ;  /* 0x0000000702ff73a8 */ /* 0x00872200041ee100 */
[----:B------:R-:W-:-:S04]  /*1040*/  DEPBAR {5,4,3,2,1,0} ;  /* 0x0000003f0000791a */ /* 0x000fc80000000000 */
[----:B------:R-:W5:Y:S02]  /*1050*/  CCTL.E.C.LDCU.IV.DEEP [UR26] ;  /* 0x000000001a007540 */ /* 0x000f640009c08000 */
[----:B-----5:R3:W-:Y:S01]  /*1060*/  UTMACCTL.IV [UR26] ;  /* 0x000000001a0079b9 */ /* 0x0207e20008000000 */
[----:B------:R-:W-:Y:S01]  /*1070*/  NOP ;  /* 0x0000000000007918 */ /* 0x000fe20000000000 */
.L_x_34:
[----:B------:R-:W-:Y:S05]  /*1080*/  @P0 BRA `(.L_x_35) ;  /* 0x00000000000c0947 */ /* 0x000fea0003800000 */
[----:B------:R0:W-:Y:S01]  /*1090*/  UTMACMDFLUSH ;  /* 0x00000000000079b7 */ /* 0x0001e20000000000 */
[----:B------:R-:W-:Y:S05]  /*10a0*/  @P0 BRA `(.L_x_35) ;  /* 0x0000000000040947 */ /* 0x000fea0003800000 */
[----:B------:R-:W-:-:S04]  /*10b0*/  DEPBAR.LE SB0, 0x0 ;  /* 0x000080000000791a */ /* 0x000fc80000000000 */
.L_x_35:
[----:B------:R-:W-:Y:S05]  /*10c0*/  WARPSYNC.ALL ;  /* 0x0000000000007948 */ /* 0x000fea0003800000 */
[----:B------:R-:W-:Y:S01]  /*10d0*/  NOP ;  /* 0x0000000000007918 */ /* 0x000fe20000000000 */
[----:B----4-:R-:W-:Y:S06]  /*10e0*/  BAR.SYNC.DEFER_BLOCKING 0x0 ;  /* 0x0000000000007b1d */ /* 0x010fec0000010000 */
[----:B------:R-:W-:Y:S02]  /*10f0*/  BSSY.RECONVERGENT B3, `(.L_x_36) ;  /* 0x000000b000037945 */ /* 0x000fe40003800200 */
[----:B------:R-:W-:Y:S06]  /*1100*/  BAR.SYNC.DEFER_BLOCKING 0x0 ;  /* 0x0000000000007b1d */ /* 0x000fec0000010000 */
[----:B------:R4:W-:Y:S01]  /*1110*/  @!P0 STS [R11], RZ ;  /* 0x000000ff0b008388 */ /* 0x0009e20000000800 */
[----:B------:R-:W-:Y:S01]  /*1120*/  NOP ;  /* 0x0000000000007918 */ /* 0x000fe20000000000 */
[----:B------:R-:W-:Y:S05]  /*1130*/  @P3 BRA `(.L_x_37) ;  /* 0x0000000000183947 */ /* 0x000fea0003800000 */
[----:B---3-5:R-:W3:Y:S01]  /*1140*/  LDS R2, [UR8+0x8] ;  /* 0x00000808ff027984 */ /* 0x028ee20008000800 */
[----:B------:R-:W5:Y:S01]  /*1150*/  LDC.64 R6, c[0x0][0x390] ;  /* 0x0000e400ff067b82 */ /* 0x000f620000000a00 */
[----:B------:R-:W-:Y:S02]  /*1160*/  IMAD.MOV.U32 R3, RZ, RZ, 0x70 ;  /* 0x00000070ff037424 */ /* 0x000fe400078e00ff */
[----:B-----5:R5:W-:Y:S03]  /*1170*/  STS.64 [UR8], R6 ;  /* 0x00000006ff007988 */ /* 0x020be60008000a08 */
[----:B---3--:R-:W-:-:S05]  /*1180*/  LOP3.LUT R2, R2, 0x10, R3, 0xd8, !PT ;  /* 0x0000001002027812 */ /* 0x008fca00078ed803 */
[----:B------:R5:W-:Y:S02]  /*1190*/  STS [UR8+0x8], R2 ;  /* 0x00000802ff007988 */ /* 0x000be40008000808 */
.L_x_37:
[----:B---3--:R-:W-:Y:S05]  /*11a0*/  BSYNC.RECONVERGENT B3 ;  /* 0x0000000000037941 */ /* 0x008fea0003800200 */
.L_x_36:
[----:B------:R-:W-:Y:S04]  /*11b0*/  BSSY.RECONVERGENT B4, `(.L_x_38) ;  /* 0x0000011000047945 */ /* 0x000fe80003800200 */
[----:B------:R-:W-:Y:S04]  /*11c0*/  BSSY.RELIABLE B3, `(.L_x_39) ;  /* 0x000000e000037945 */ /* 0x000fe80003800100 */
[----:B------:R-:W-:Y:S05]  /*11d0*/  @P3 BRA `(.L_x_40) ;  /* 0x0000000000243947 */ /* 0x000fea0003800000 */
[----:B-----5:R-:W3:Y:S01]  /*11e0*/  LDS R2, [UR8+0x34] ;  /* 0x00003408ff027984 */ /* 0x020ee20008000800 */
[----:B------:R-:W-:-:S05]  /*11f0*/  IMAD.MOV.U32 R3, RZ, RZ, 0x3f000000 ;  /* 0x3f000000ff037424 */ /* 0x000fca00078e00ff */
[----:B---3--:R-:W-:-:S05]  /*1200*/  LOP3.LUT R2, R2, 0xff000000, R3, 0xb8, !PT ;  /* 0xff00000002027812 */ /* 0x008fca00078eb803 */
[----:B------:R3:W-:Y:S01]  /*1210*/  STS [UR8+0x34], R2 ;  /* 0x00003402ff007988 */ /* 0x0007e20008000808 */
[----:B------:R-:W-:Y:S05]  /*1220*/  @P3 BRA `(.L_x_41) ;  /* 0x00000000001c3947 */ /* 0x000fea0003800000 */
[----:B---3--:R-:W3:Y:S01]  /*1230*/  LDS R2, [UR8+0x38] ;  /* 0x00003808ff027984 */ /* 0x008ee20008000800 */
[----:B------:R-:W-:-:S05]  /*1240*/  IMAD.MOV.U32 R3, RZ, RZ, 0x3f ;  /* 0x0000003fff037424 */ /* 0x000fca00078e00ff */
[----:B---3--:R-:W-:-:S05]  /*1250*/  LOP3.LUT R2, R2, 0xff, R3, 0xb8, !PT ;  /* 0x000000ff02027812 */ /* 0x008fca00078eb803 */
[----:B------:R3:W-:Y:S02]  /*1260*/  STS [UR8+0x38], R2 ;  /* 0x00003802ff007988 */ /* 0x0007e40008000808 */
.L_x_40:
[----:B------:R-:W-:Y:S05]  /*1270*/  @P3 BREAK.RELIABLE B3 ;  /* 0x0000000000033942 */ /* 0x000fea0003800100 */
[----:B------:R-:W-:Y:S05]  /*1280*/  @P3 BRA `(.L_x_42) ;  /* 0x00000000000c3947 */ /* 0x000fea0003800000 */
[----:B------:R2:W-:Y:S02]  /*1290*/  STS [UR8+0x20], R5 ;  /* 0x00002005ff007988 */ /* 0x0005e40008000808 */
.L_x_41:
[----:B------:R-:W-:Y:S05]  /*12a0*/  BSYNC.RELIABLE B3 ;  /* 0x0000000000037941 */ /* 0x000fea0003800100 */
.L_x_39:
[----:B------:R2:W-:Y:S02]  /*12b0*/  @!P3 STS [UR8+0x24], R4 ;  /* 0x00002404ff00b988 */ /* 0x0005e40008000808 */
.L_x_42:
[----:B------:R-:W-:Y:S05]  /*12c0*/  BSYNC.RECONVERGENT B4 ;  /* 0x0000000000047941 */ /* 0x000fea0003800200 */
.L_x_38:
[----:B------:R-:W-:Y:S05]  /*12d0*/  WARPSYNC.ALL ;  /* 0x0000000000007948 */ /* 0x000fea0003800000 */
[----:B------:R-:W-:Y:S01]  /*12e0*/  NOP ;  /* 0x0000000000007918 */ /* 0x000fe20000000000 */
[----:B------:R-:W-:Y:S04]  /*12f0*/  BSSY.RECONVERGENT B4, `(.L_x_43) ;  /* 0x000000e000047945 */ /* 0x000fe80003800200 */
[----:B------:R-:W-:Y:S05]  /*1300*/  @P3 BRA `(.L_x_44) ;  /* 0x0000000000303947 */ /* 0x000fea0003800000 */
[----:B------:R-:W2:Y:S02]  /*1310*/  LDS R3, [UR8+0x34] ;  /* 0x00003408ff037984 */ /* 0x000ea40008000800 */
[----:B--2---:R-:W2:Y:S02]  /*1320*/  LDC.64 R4, c[0x0][0x3b8] ;  /* 0x0000ee00ff047b82 */ /* 0x004ea40000000a00 */
[----:B---3-5:R-:W3:Y:S01]  /*1330*/  LDS R2, [UR8+0x1c] ;  /* 0x00001c08ff027984 */ /* 0x028ee20008000800 */
[C---:B--2---:R-:W-:Y:S01]  /*1340*/  SHF.L.U64.HI R5, R4.reuse, 0x1, R5 ;  /* 0x0000000104057819 */ /* 0x044fe20000010205 */
[----:B------:R-:W-:-:S03]  /*1350*/  IMAD.SHL.U32 R4, R4, 0x2, RZ ;  /* 0x0000000204047824 */ /* 0x000fc600078e00ff */
[--C-:B------:R-:W-:Y:S02]  /*1360*/  SHF.R.U32.HI R7, RZ, 0x4, R5.reuse ;  /* 0x00000004ff077819 */ /* 0x100fe40000011605 */
[----:B------:R-:W-:-:S05]  /*1370*/  SHF.R.U64 R4, R4, 0x4, R5 ;  /* 0x0000000404047819 */ /* 0x000fca0000001205 */
[----:B------:R2:W-:Y:S01]  /*1380*/  STS [UR8+0xc], R4 ;  /* 0x00000c04ff007988 */ /* 0x0005e20008000808 */
[----:B------:R-:W-:Y:S02]  /*1390*/  LOP3.LUT R3, R3, 0x7, RZ, 0xb8, !PT ;  /* 0x0000000703037812 */ /* 0x000fe400078eb8ff */
[----:B---3--:R-:W-:-:S03]  /*13a0*/  LOP3.LUT R2, R2, 0xf, R7, 0xb8, !PT ;  /* 0x0000000f02027812 */ /* 0x008fc600078eb807 */
[----:B------:R2:W-:Y:S04]  /*13b0*/  STS [UR8+0x34], R3 ;  /* 0x00003403ff007988 */ /* 0x0005e80008000808 */
[----:B------:R2:W-:Y:S02]  /*13c0*/  STS [UR8+0x1c], R2 ;  /* 0x00001c02ff007988 */ /* 0x0005e40008000808 */
.L_x_44:
[----:B------:R-:W-:Y:S05]  /*13d0*/  BSYNC.RECONVERGENT B4 ;  /* 0x0000000000047941 */ /* 0x000fea0003800200 */
.L_x_43:
[----:B------:R-:W-:Y:S04]  /*13e0*/  BSSY.RECONVERGENT B5, `(.L_x_45) ;  /* 0x000001a000057945 */ /* 0x000fe80003800200 */
[----:B------:R-:W-:Y:S04]  /*13f0*/  BSSY.RELIABLE B4, `(.L_x_46) ;  /* 0x0000015000047945 */ /* 0x000fe80003800100 */
[----:B------:R-:W-:Y:S05]  /*1400*/  @P3 BRA `(.L_x_47) ;  /* 0x0000000000203947 */ /* 0x000fea0003800000 */
[----:B--23-5:R-:W2:Y:S02]  /*1410*/  LDS R2, [UR8+0x34] ;  /* 0x00003408ff027984 */ /* 0x02cea40008000800 */
[----:B--2---:R-:W-:-:S05]  /*1420*/  LOP3.LUT R2, R2, 0x38, RZ, 0xb8, !PT ;  /* 0x0000003802027812 */ /* 0x004fca00078eb8ff */
[----:B------:R2:W-:Y:S01]  /*1430*/  STS [UR8+0x34], R2 ;  /* 0x00003402ff007988 */ /* 0x0005e20008000808 */
[----:B------:R-:W-:Y:S05]  /*1440*/  @P3 BRA `(.L_x_48) ;  /* 0x0000000000203947 */ /* 0x000fea0003800000 */
[----:B--2---:R-:W2:Y:S01]  /*1450*/  LDS R2, [UR8+0x8] ;  /* 0x00000808ff027984 */ /* 0x004ea20008000800 */
[----:B------:R-:W-:-:S05]  /*1460*/  IMAD.MOV.U32 R3, RZ, RZ, 0x780 ;  /* 0x00000780ff037424 */ /* 0x000fca00078e00ff */
[----:B--2---:R-:W-:-:S05]  /*1470*/  LOP3.LUT R2, R2, 0x500, R3, 0xd8, !PT ;  /* 0x0000050002027812 */ /* 0x004fca00078ed803 */
[----:B------:R2:W-:Y:S02]  /*1480*/  STS [UR8+0x8], R2 ;  /* 0x00000802ff007988 */ /* 0x0005e40008000808 */
.L_x_47:
[----:B------:R-:W-:Y:S05]  /*1490*/  @P3 BRA `(.L_x_49) ;  /* 0x0000000000283947 */ /* 0x000fea0003800000 */
[----:B--23-5:R-:W2:Y:S02]  /*14a0*/  LDS R2, [UR8+0x8] ;  /* 0x00000808ff027984 */ /* 0x02cea40008000800 */
[----:B--2---:R-:W-:-:S05]  /*14b0*/  LOP3.LUT R2, R2, 0x1800, RZ, 0xb8, !PT ;  /* 0x0000180002027812 */ /* 0x004fca00078eb8ff */
[----:B------:R3:W-:Y:S02]  /*14c0*/  STS [UR8+0x8], R2 ;  /* 0x00000802ff007988 */ /* 0x0007e40008000808 */
.L_x_48:
[----:B------:R-:W-:Y:S05]  /*14d0*/  @P3 BREAK.RELIABLE B4 ;  /* 0x0000000000043942 */ /* 0x000fea0003800100 */
[----:B------:R-:W-:Y:S05]  /*14e0*/  @P3 BRA `(.L_x_50) ;  /* 0x0000000000243947 */ /* 0x000fea0003800000 */
[----:B--23--:R-:W2:Y:S01]  /*14f0*/  LDS R2, [UR8+0x8] ;  /* 0x00000808ff027984 */ /* 0x00cea20008000800 */
[----:B------:R-:W-:-:S05]  /*1500*/  IMAD.MOV.U32 R3, RZ, RZ, 0x6000 ;  /* 0x00006000ff037424 */ /* 0x000fca00078e00ff */
[----:B--2---:R-:W-:-:S04]  /*1510*/  LOP3.LUT R2, R2, 0x6000, R3, 0xd8, !PT ;  /* 0x0000600002027812 */ /* 0x004fc800078ed803 */
[----:B------:R-:W-:-:S05]  /*1520*/  LOP3.LUT R2, R2, 0x400000, RZ, 0xb8, !PT ;  /* 0x0040000002027812 */ /* 0x000fca00078eb8ff */
[----:B------:R2:W-:Y:S02]  /*1530*/  STS [UR8+0x8], R2 ;  /* 0x00000802ff007988 */ /* 0x0005e40008000808 */
.L_x_49:
[----:B------:R-:W-:Y:S05]  /*1540*/  BSYNC.RELIABLE B4 ;  /* 0x0000000000047941 */ /* 0x000fea0003800100 */
.L_x_46:
[----:B--23-5:R-:W2:Y:S02]  /*1550*/  @!P3 LDS R2, [UR8+0x8] ;  /* 0x00000808ff02b984 */ /* 0x02cea40008000800 */
[----:B--2---:R-:W-:-:S05]  /*1560*/  @!P3 LOP3.LUT R2, R2, 0x8000, RZ, 0xb8, !PT ;  /* 0x000080000202b812 */ /* 0x004fca00078eb8ff */
[----:B------:R5:W-:Y:S02]  /*1570*/  @!P3 STS [UR8+0x8], R2 ;  /* 0x00000802ff00b988 */ /* 0x000be40008000808 */
.L_x_50:
[----:B------:R-:W-:Y:S05]  /*1580*/  BSYNC.RECONVERGENT B5 ;  /* 0x0000000000057941 */ /* 0x000fea0003800200 */
.L_x_45:
[----:B------:R-:W-:Y:S05]  /*1590*/  WARPSYNC.ALL ;  /* 0x0000000000007948 */ /* 0x000fea0003800000 */
[----:B------:R-:W-:Y:S01]  /*15a0*/  NOP ;  /* 0x0000000000007918 */ /* 0x000fe20000000000 */
[----:B------:R-:W-:-:S04]  /*15b0*/  UIADD3 UR4, UPT, UPT, UR4, 0x100, URZ ;  /* 0x0000010004047890 */ /* 0x000fc8000fffe0ff */
[----:B------:R-:W-:-:S04]  /*15c0*/  UIADD3 UR20, UP0, UPT, UR4, UR20, URZ ;  /* 0x0000001404147290 */ /* 0x000fc8000ff1e0ff */
[----:B------:R-:W-:Y:S01]  /*15d0*/  ULEA.HI.X.SX32 UR21, UR4, UR21, 0x1, UP0 ;  /* 0x0000001504157291 */ /* 0x000fe200080f0eff */
[----:B------:R-:W-:Y:S11]  /*15e0*/  @P0 BRA `(.L_x_51) ;  /* 0x0000000000300947 */ /* 0x000ff60003800000 */
[----:B--23-5:R-:W2:Y:S01]  /*15f0*/  S2R R2, SR_LANEID ;  /* 0x0000000000027919 */ /* 0x02cea20000000000 */
[----:B------:R-:W-:Y:S05]  /*1600*/  WARPSYNC.ALL ;  /* 0x0000000000007948 */ /* 0x000fea0003800000 */
[----:B------:R-:W-:Y:S01]  /*1610*/  NOP ;  /* 0x0000000000007918 */ /* 0x000fe20000000000 */
[----:B--2---:R-:W-:-:S05]  /*1620*/  IMAD.SHL.U32 R4, R2, 0x4, RZ ;  /* 0x0000000402047824 */ /* 0x004fca00078e00ff */
[----:B------:R-:W2:Y:S01]  /*1630*/  LDS R5, [R4+UR8] ;  /* 0x0000000804057984 */ /* 0x000ea20008000800 */
[----:B------:R-:W-:-:S05]  /*1640*/  IADD3 R2, P1, PT, R4, UR20, RZ ;  /* 0x0000001404027c10 */ /* 0x000fca000ff3e0ff */
[----:B------:R-:W-:-:S05]  /*1650*/  IMAD.X R3, RZ, RZ, UR21, P1 ;  /* 0x00000015ff037e24 */ /* 0x000fca00088e06ff */
[----:B--2---:R2:W3:Y:S01]  /*1660*/  ATOMG.E.EXCH.STRONG.GPU PT, RZ, [R2], R5 ;  /* 0x0000000502ff73a8 */ /* 0x0044e200041ee100 */
[----:B------:R-:W-:-:S04]  /*1670*/  DEPBAR {5,4,3,2,1,0} ;  /* 0x0000003f0000791a */ /* 0x000fc80000000000 */
[----:B------:R-:W5:Y:S02]  /*1680*/  CCTL.E.C.LDCU.IV.DEEP [UR20] ;  /* 0x0000000014007540 */ /* 0x000f640009c08000 */
[----:B-----5:R2:W-:Y:S01]  /*1690*/  UTMACCTL.IV [UR20] ;  /* 0x00000000140079b9 */ /* 0x0205e20008000000 */
[----:B------:R-:W-:Y:S01]  /*16a0*/  NOP ;  /* 0x0000000000007918 */ /* 0x000fe20000000000 */
.L_x_51:
[----:B------:R-:W-:Y:S05]  /*16b0*/  @P0 BRA `(.L_x_52) ;  /* 0x00000000000c0947 */ /* 0x000fea0003800000 */
[----:B------:R0:W-:Y:S01]  /*16c0*/  UTMACMDFLUSH ;  /* 0x00000000000079b7 */ /* 0x0001e20000000000 */
[----:B------:R-:W-:Y:S05]  /*16d0*/  @P0 BRA `(.L_x_52) ;  /* 0x0000000000040947 */ /* 0x000fea0003800000 */
[----:B------:R-:W-:-:S04]  /*16e0*/  DEPBAR.LE SB0, 0x0 ;  /* 0x000080000000791a */ /* 0x000fc80000000000 */
.L_x_52:
[----:B------:R-:W-:Y:S05]  /*16f0*/  WARPSYNC.ALL ;  /* 0x0000000000007948 */ /* 0x000fea0003800000 */
[----:B------:R-:W-:Y:S01]  /*1700*/  NOP ;  /* 0x0000000000007918 */ /* 0x000fe20000000000 */
[----:B---3--:R-:W-:Y:S01]  /*1710*/  BAR.SYNC.DEFER_BLOCKING 0x0 ;  /* 0x0000000000007b1d */ /* 0x008fe20000010000 */
[----:B--2--5:R-:W-:Y:S01]  /*1720*/  SHF.R.U32.HI R2, RZ, 0x5, R0 ;  /* 0x00000005ff027819 */ /* 0x024fe20000011600 */
[----:B------:R-:W-:Y:S01]  /*1730*/  UIADD3 UR12, UPT, UPT, UR8, 0xa010, URZ ;  /* 0x0000a010080c7890 */ /* 0x000fe2000fffe0ff */
[----:B------:R-:W-:Y:S01]  /*1740*/  ISETP.GE.AND P0, PT, R13, 0x1, PT ;  /* 0x000000010d00780c */ /* 0x000fe20003f06270 */
[----:B------:R-:W-:Y:S01]  /*1750*/  USHF.L.U32 UR15, UR7, 0x6, URZ ;  /* 0x00000006070f7899 */ /* 0x000fe200080006ff */
[----:B------:R-:W-:Y:S01]  /*1760*/  R2UR UR22, R2 ;  /* 0x00000000021672ca */ /* 0x000fe200000e0000 */
[----:B------:R-:W-:Y:S01]  /*1770*/  VOTEU.ALL UP0, P3 ;  /* 0x0000000000ff7886 */ /* 0x000fe20001800000 */
[----:B------:R-:W-:Y:S01]  /*1780*/  UMOV UR4, 0x1 ;  /* 0x0000000100047882 */ /* 0x000fe20000000000 */
[----:B------:R-:W-:Y:S01]  /*1790*/  VOTEU.ALL UP1, P3 ;  /* 0x0000000000ff7886 */ /* 0x000fe20001820000 */
[----:B------:R-:W-:Y:S01]  /*17a0*/  USHF.L.U32 UR19, UR19, 0x8, URZ ;  /* 0x0000000813137899 */ /* 0x000fe200080006ff */
[----:B------:R-:W-:Y:S01]  /*17b0*/  BSSY.RECONVERGENT B5, `(.L_x_53) ;  /* 0x0000018000057945 */ /* 0x000fe20003800200 */
[----:B------:R-:W-:-:S04]  /*17c0*/  @!UP0 UIADD3 UR10, UPT, UPT, -UR4, 0x100000, URZ ;  /* 0x00100000040a8890 */ /* 0x000fc8000fffe1ff */
[----:B------:R-:W-:Y:S02]  /*17d0*/  @!UP0 USHF.L.U32 UR11, UR10, 0xb, URZ ;  /* 0x0000000b0a0b8899 */ /* 0x000fe400080006ff */
[----:B------:R-:W-:Y:S02]  /*17e0*/  @!UP0 USHF.L.U32 UR10, UR10, 0x1, URZ ;  /* 0x000000010a0a8899 */ /* 0x000fe400080006ff */
[----:B------:R-:W-:-:S04]  /*17f0*/  @!UP0 UIADD3 UR4, UPT, UPT, -UR4, 0x100000, URZ ;  /* 0x0010000004048890 */ /* 0x000fc8000fffe1ff */
[----:B------:R-:W-:Y:S02]  /*1800*/  @!UP0 USHF.L.U32 UR5, UR4, 0xb, URZ ;  /* 0x0000000b04058899 */ /* 0x000fe400080006ff */
[----:B------:R-:W-:Y:S01]  /*1810*/  @!UP0 USHF.L.U32 UR4, UR4, 0x1, URZ ;  /* 0x0000000104048899 */ /* 0x000fe200080006ff */
[----:B------:R-:W-:Y:S01]  /*1820*/  VOTEU.ALL UP0, P3 ;  /* 0x0000000000ff7886 */ /* 0x000fe20001800000 */
[----:B------:R-:W2:Y:S04]  /*1830*/  FENCE.VIEW.ASYNC.S ;  /* 0x00000000000073c6 */ /* 0x000ea80000000000 */
[----:B--2---:R2:W3:Y:S06]  /*1840*/  @!UP0 SYNCS.EXCH.64 URZ, [UR8+0xa000], UR10 ;  /* 0x00a0000a08ff85b2 */ /* 0x0044ec0008000100 */
[----:B------:R2:W3:Y:S02]  /*1850*/  @!UP1 SYNCS.EXCH.64 URZ, [UR8+0xa010], UR4 ;  /* 0x00a0100408ff95b2 */ /* 0x0004e40008000100 */
[----:B---3--:R-:W-:Y:S06]  /*1860*/  BAR.SYNC.DEFER_BLOCKING 0x0 ;  /* 0x0000000000007b1d */ /* 0x008fec0000010000 */
[----:B------:R-:W-:Y:S05]  /*1870*/  @P3 BRA `(.L_x_54) ;  /* 0x00000000002c3947 */ /* 0x000fea0003800000 */
[----:B--2---:R-:W-:Y:S02]  /*1880*/  UMOV UR4, 0x1 ;  /* 0x0000000100047882 */ /* 0x004fe40000000000 */
[----:B------:R-:W-:-:S04]  /*1890*/  UIADD3 UR10, UPT, UPT, -UR4, 0x100000, URZ ;  /* 0x00100000040a7890 */ /* 0x000fc8000fffe1ff */
[----:B------:R-:W-:Y:S02]  /*18a0*/  USHF.L.U32 UR11, UR10, 0xb, URZ ;  /* 0x0000000b0a0b7899 */ /* 0x000fe400080006ff */
[----:B------:R-:W-:Y:S02]  /*18b0*/  USHF.L.U32 UR10, UR10, 0x1, URZ ;  /* 0x000000010a0a7899 */ /* 0x000fe400080006ff */
[----:B------:R-:W-:-:S04]  /*18c0*/  UIADD3 UR4, UPT, UPT, -UR4, 0x100000, URZ ;  /* 0x0010000004047890 */ /* 0x000fc8000fffe1ff */
[----:B------:R-:W-:Y:S02]  /*18d0*/  USHF.L.U32 UR5, UR4, 0xb, URZ ;  /* 0x0000000b04057899 */ /* 0x000fe400080006ff */
[----:B------:R-:W-:Y:S01]  /*18e0*/  USHF.L.U32 UR4, UR4, 0x1, URZ ;  /* 0x0000000104047899 */ /* 0x000fe200080006ff */
[----:B------:R-:W2:Y:S03]  /*18f0*/  FENCE.VIEW.ASYNC.S ;  /* 0x00000000000073c6 */ /* 0x000ea60000000000 */
[----:B--2---:R3:W5:Y:S08]  /*1900*/  SYNCS.EXCH.64 URZ, [UR8+0xa008], UR10 ;  /* 0x00a0080a08ff75b2 */ /* 0x0047700008000100 */
[----:B------:R3:W2:Y:S02]  /*1910*/  SYNCS.EXCH.64 URZ, [UR8+0xa018], UR4 ;  /* 0x00a0180408ff75b2 */ /* 0x0006a40008000100 */
[----:B---3--:R-:W-:Y:S01]  /*1920*/  NOP ;  /* 0x0000000000007918 */ /* 0x008fe20000000000 */
.L_x_54:
[----:B--2---:R-:W-:Y:S05]  /*1930*/  BSYNC.RECONVERGENT B5 ;  /* 0x0000000000057941 */ /* 0x004fea0003800200 */
.L_x_53:
[----:B------:R-:W-:Y:S05]  /*1940*/  @!P0 BRA `(.L_x_55) ;  /* 0x0000000800188947 */ /* 0x000fea0003800000 */
[----:B-----5:R-:W-:Y:S01]  /*1950*/  BAR.SYNC.DEFER_BLOCKING 0x0 ;  /* 0x0000000000007b1d */ /* 0x020fe20000010000 */
[----:B------:R-:W-:Y:S01]  /*1960*/  ELECT P1, URZ, PT ;  /* 0x0000000000ff782f */ /* 0x000fe20003820000 */
[----:B------:R-:W-:Y:S01]  /*1970*/  @!P3 IMAD.MOV.U32 R2, RZ, RZ, 0x5000 ;  /* 0x00005000ff02b424 */ /* 0x000fe200078e00ff */
[----:B------:R-:W-:Y:S02]  /*1980*/  UIADD3 UR4, UPT, UPT, UR8, 0x8000, URZ ;  /* 0x0000800008047890 */ /* 0x000fe4000fffe0ff */
[----:B------:R-:W-:Y:S01]  /*1990*/  ISETP.LT.U32.AND P1, PT, R10, 0x20, P1 ;  /* 0x000000200a00780c */ /* 0x000fe20000f21070 */
[----:B------:R-:W-:Y:S01]  /*19a0*/  UMOV UR7, UR15 ;  /* 0x0000000f00077c82 */ /* 0x000fe20008000000 */
[----:B------:R-:W-:Y:S01]  /*19b0*/  ELECT P0, URZ, PT ;  /* 0x0000000000ff782f */ /* 0x000fe20003800000 */
[----:B------:R-:W-:-:S03]  /*19c0*/  UMOV UR11, UR19 ;  /* 0x00000013000b7c82 */ /* 0x000fc60008000000 */
[----:B------:R-:W-:-:S07]  /*19d0*/  ISETP.LT.U32.AND P0, PT, R10, 0x20, P0 ;  /* 0x000000200a00780c */ /* 0x000fce0000701070 */
[----:B------:R-:W-:Y:S01]  /*19e0*/  VOTEU.ANY UP0, P1 ;  /* 0x0000000000ff7886 */ /* 0x000fe20000800100 */
[----:B------:R-:W-:-:S04]  /*19f0*/  VOTEU.ANY UP2, P1 ;  /* 0x0000000000ff7886 */ /* 0x000fc80000840100 */
[----:B------:R-:W-:Y:S02]  /*1a00*/  @UP0 UIADD3 UR5, UPT, UPT, UR8, 0xa000, URZ ;  /* 0x0000a00008050890 */ /* 0x000fe4000fffe0ff */
[----:B------:R2:W-:Y:S01]  /*1a10*/  @!P3 SYNCS.ARRIVE.TRANS64 RZ, [UR8+0xa000], R2 ;  /* 0x00a00002ffffb9a7 */ /* 0x0005e20008000008 */
[----:B------:R-:W-:Y:S01]  /*1a20*/  @UP0 UMOV UR6, URZ ;  /* 0x000000ff00060c82 */ /* 0x000fe20008000000 */
[----:B------:R-:W-:Y:S01]  /*1a30*/  BAR.SYNC.DEFER_BLOCKING 0x0 ;  /* 0x0000000000007b1d */ /* 0x000fe20000010000 */
[----:B------:R-:W-:-:S05]  /*1a40*/  UISETP.NE.U32.AND UP0, UPT, UR22, URZ, UPT ;  /* 0x000000ff1600728c */ /* 0x000fca000bf05070 */
[----:B------:R-:W-:Y:S01]  /*1a50*/  VOTEU.ANY UP1, P0 ;  /* 0x0000000000ff7886 */ /* 0x000fe20000020100 */
[----:B------:R-:W-:-:S04]  /*1a60*/  VOTEU.ANY UP3, P0 ;  /* 0x0000000000ff7886 */ /* 0x000fc80000060100 */
[----:B------:R-:W-:Y:S01]  /*1a70*/  @UP1 UIADD3 UR9, UPT, UPT, UR8, 0xa000, URZ ;  /* 0x0000a00008091890 */ /* 0x000fe2000fffe0ff */
[----:B------:R-:W-:Y:S01]  /*1a80*/  @UP1 UMOV UR10, URZ ;  /* 0x000000ff000a1c82 */ /* 0x000fe20008000000 */
[----:B------:R2:W-:Y:S01]  /*1a90*/  @UP2 UTMALDG.2D [UR4], [UR24] ;  /* 0x00000004180025b4 */ /* 0x0005e20008008000 */
[----:B------:R3:W-:Y:S06]  /*1aa0*/  MEMBAR.ALL.CTA ;  /* 0x0000000000007992 */ /* 0x0007ec0000008000 */
[----:B---3--:R-:W3:Y:S02]  /*1ab0*/  FENCE.VIEW.ASYNC.S ;  /* 0x00000000000073c6 */ /* 0x008ee40000000000 */
[----:B---3--:R-:W-:Y:S06]  /*1ac0*/  BAR.SYNC.DEFER_BLOCKING 0x0 ;  /* 0x0000000000007b1d */ /* 0x008fec0000010000 */
[----:B------:R2:W-:Y:S02]  /*1ad0*/  @UP3 UTMALDG.2D [UR8], [UR26] ;  /* 0x000000081a0035b4 */ /* 0x0005e40008008000 */
[----:B------:R-:W-:Y:S06]  /*1ae0*/  BAR.SYNC.DEFER_BLOCKING 0x0 ;  /* 0x0000000000007b1d */ /* 0x000fec0000010000 */
[----:B------:R-:W3:Y:S02]  /*1af0*/  SYNCS.PHASECHK.TRANS64.TRYWAIT P0, [UR8+0xa000], RZ ;  /* 0x00a000ffff0075a7 */ /* 0x000ee40008001108 */
[----:B--23--:R-:W-:Y:S05]  /*1b00*/  @!P0 BRA `(.L_x_56) ;  /* 0x0000001000488947 */ /* 0x00cfea0003800000 */
.L_x_70:
[----:B------:R-:W-:Y:S05]  /*1b10*/  BRA.U UP0, `(.L_x_57) ;  /* 0x00000001004c7547 */ /* 0x000fea000b800000 */
[----:B------:R-:W-:Y:S02]  /*1b20*/  USHF.R.U32.HI UR4, URZ, 0x4, UR4 ;  /* 0x00000004ff047899 */ /* 0x000fe40008011604 */
[----:B------:R-:W-:Y:S02]  /*1b30*/  USHF.R.U32.HI UR6, URZ, 0x4, UR8 ;  /* 0x00000004ff067899 */ /* 0x000fe40008011608 */
[----:B------:R-:W-:Y:S02]  /*1b40*/  USGXT.U32 UR4, UR4, 0xe ;  /* 0x0000000e0404789a */ /* 0x000fe40008000000 */
[----:B------:R-:W-:Y:S01]  /*1b50*/  USGXT.U32 UR6, UR6, 0xe ;  /* 0x0000000e0606789a */ /* 0x000fe20008000000 */
[----:B------:R-:W-:Y:S01]  /*1b60*/  UMOV UR10, 0xfffffffe ;  /* 0xfffffffe000a7882 */ /* 0x000fe20000000000 */
[----:B------:R-:W-:Y:S01]  /*1b70*/  UMOV UR11, 0x7fffbfdf ;  /* 0x7fffbfdf000b7882 */ /* 0x000fe20000000000 */
[----:B------:R-:W-:Y:S01]  /*1b80*/  UMOV UR5, URZ ;  /* 0x000000ff00057c82 */ /* 0x000fe20008000000 */
[----:B------:R-:W-:Y:S01]  /*1b90*/  UMOV UR7, URZ ;  /* 0x000000ff00077c82 */ /* 0x000fe20008000000 */
[----:B------:R-:W-:-:S02]  /*1ba0*/  UIADD3.64 UR16, UPT, UPT, UR4, -UR10, URZ ;  /* 0x8000000a04107297 */ /* 0x000fc4000fffe0ff */
[----:B------:R-:W-:Y:S01]  /*1bb0*/  UIADD3.64 UR10, UPT, UPT, UR6, -UR10, URZ ;  /* 0x8000000a060a7297 */ /* 0x000fe2000fffe0ff */
[----:B------:R-:W-:Y:S01]  /*1bc0*/  UMOV UR28, 0x0 ;  /* 0x00000000001c7882 */ /* 0x000fe20000000000 */
[----:B------:R-:W-:Y:S01]  /*1bd0*/  UMOV UR29, 0x4400490 ;  /* 0x04400490001d7882 */ /* 0x000fe20000000000 */
[----:B------:R-:W-:Y:S01]  /*1be0*/  UMOV UR5, 0x80004020 ;  /* 0x8000402000057882 */ /* 0x000fe20000000000 */
[----:B------:R-:W-:Y:S01]  /*1bf0*/  UMOV UR7, 0x80004020 ;  /* 0x8000402000077882 */ /* 0x000fe20000000000 */
[----:B------:R-:W-:Y:S01]  /*1c00*/  UMOV UR30, 0x0 ;  /* 0x00000000001e7882 */ /* 0x000fe20000000000 */
[----:B------:R-:W-:Y:S01]  /*1c10*/  UMOV UR31, 0x4400490 ;  /* 0x04400490001f7882 */ /* 0x000fe20000000000 */
[----:B------:R2:W-:Y:S02]  /*1c20*/  UTCHMMA gdesc[UR4], gdesc[UR6], tmem[UR23], tmem[UR28], idesc[UR29], !UPT ;  /* 0x00ff1c06040075ea */ /* 0x0005e4000f800017 */
[----:B------:R2:W-:Y:S01]  /*1c30*/  UTCHMMA gdesc[UR16], gdesc[UR10], tmem[UR23], tmem[UR30], idesc[UR31], UPT ;  /* 0x00ff1e0a100075ea */ /* 0x0005e2000b800017 */
[----:B------:R-:W-:-:S02]  /*1c40*/  NOP ;  /* 0x0000000000007918 */ /* 0x000fc40000000000 */
.L_x_57:
[----:B------:R-:W-:Y:S01]  /*1c50*/  ELECT P0, URZ, PT ;  /* 0x0000000000ff782f */ /* 0x000fe20003800000 */
[----:B--2---:R-:W-:Y:S01]  /*1c60*/  UMOV UR4, UR12 ;  /* 0x0000000c00047c82 */ /* 0x004fe20008000000 */
[----:B------:R-:W-:Y:S02]  /*1c70*/  UMOV UR5, URZ ;  /* 0x000000ff00057c82 */ /* 0x000fe40008000000 */
[----:B------:R-:W-:-:S13]  /*1c80*/  ISETP.LT.U32.AND P0, PT, R10, 0x20, P0 ;  /* 0x000000200a00780c */ /* 0x000fda0000701070 */
[----:B------:R-:W-:Y:S01]  /*1c90*/  VOTEU.ANY UP0, P0 ;  /* 0x0000000000ff7886 */ /* 0x000fe20000000100 */
[----:B------:R-:W-:Y:S01]  /*1ca0*/  VOTEU.ANY UP1, P0 ;  /* 0x0000000000ff7886 */ /* 0x000fe20000020100 */
[----:B------:R-:W-:-:S03]  /*1cb0*/  ISETP.GE.U32.AND P0, PT, R13, 0x21, PT ;  /* 0x000000210d00780c */ /* 0x000fc60003f06070 */
[----:B------:R-:W-:Y:S02]  /*1cc0*/  @UP0 UMOV UR4, UR4 ;  /* 0x0000000400040c82 */ /* 0x000fe40008000000 */
[----:B------:R2:W-:Y:S01]  /*1cd0*/  @UP1 UTCBAR [UR4], URZ ;  /* 0x000000ff040013e9 */ /* 0x0005e200080000ff */
[----:B------:R-:W-:Y:S06]  /*1ce0*/  BAR.SYNC.DEFER_BLOCKING 0x0 ;  /* 0x0000000000007b1d */ /* 0x000fec0000010000 */
[----:B------:R-:W3:Y:S02]  /*1cf0*/  SYNCS.PHASECHK.TRANS64.TRYWAIT P1, [UR8+0xa010], RZ ;  /* 0x00a010ffff0075a7 */ /* 0x000ee40008021108 */
[----:B--23--:R-:W-:Y:S05]  /*1d00*/  @!P1 BRA `(.L_x_58) ;  /* 0x0000000c00d49947 */ /* 0x00cfea0003800000 */
.L_x_71:
[----:B------:R-:W-:Y:S01]  /*1d10*/  UMOV UR4, URZ ;  /* 0x000000ff00047c82 */ /* 0x000fe20008000000 */
[----:B------:R-:W-:Y:S05]  /*1d20*/  @!P0 BRA `(.L_x_55) ;  /* 0x0000000400208947 */ /* 0x000fea0003800000 */
[----:B------:R-:W2:Y:S01]  /*1d30*/  LDCU UR29, c[0x0][0x3a0] ;  /* 0x00007400ff1d77ac */ /* 0x000ea20008000800 */
[----:B------:R-:W-:Y:S01]  /*1d40*/  UMOV UR9, 0x1 ;  /* 0x0000000100097882 */ /* 0x000fe20000000000 */
[----:B------:R-:W-:-:S05]  /*1d50*/  UMOV UR14, 0x20 ;  /* 0x00000020000e7882 */ /* 0x000fca0000000000 */
.L_x_62:
[----:B------:R-:W-:Y:S01]  /*1d60*/  BAR.SYNC.DEFER_BLOCKING 0x0 ;  /* 0x0000000000007b1d */ /* 0x000fe20000010000 */
[----:B------:R-:W-:Y:S01]  /*1d70*/  ULEA UR28, UR9, UR8, 0x3 ;  /* 0x00000008091c7291 */ /* 0x000fe2000f8e18ff */
[----:B------:R-:W-:Y:S01]  /*1d80*/  @!P3 IMAD.MOV.U32 R2, RZ, RZ, 0x5000 ;  /* 0x00005000ff02b424 */ /* 0x000fe200078e00ff */
[----:B------:R-:W-:Y:S01]  /*1d90*/  ELECT P1, URZ, PT ;  /* 0x0000000000ff782f */ /* 0x000fe20003820000 */
[----:B------:R-:W-:-:S03]  /*1da0*/  ULEA UR12, UR9, UR8, 0xc ;  /* 0x00000008090c7291 */ /* 0x000fc6000f8e60ff */
[----:B------:R-:W-:Y:S02]  /*1db0*/  ISETP.LT.U32.AND P1, PT, R10, 0x20, P1 ;  /* 0x000000200a00780c */ /* 0x000fe40000f21070 */
[----:B------:R-:W-:Y:S01]  /*1dc0*/  ELECT P0, URZ, PT ;  /* 0x0000000000ff782f */ /* 0x000fe20003800000 */
[----:B------:R-:W-:-:S03]  /*1dd0*/  UIADD3 UR12, UPT, UPT, UR12, 0x8000, URZ ;  /* 0x000080000c0c7890 */ /* 0x000fc6000fffe0ff */
[----:B------:R-:W-:Y:S01]  /*1de0*/  ISETP.LT.U32.AND P0, PT, R10, 0x20, P0 ;  /* 0x000000200a00780c */ /* 0x000fe20000701070 */
[----:B------:R-:W-:Y:S01]  /*1df0*/  ULEA UR16, UR9, UR8, 0xe ;  /* 0x0000000809107291 */ /* 0x000fe2000f8e70ff */
[----:B------:R-:W-:Y:S01]  /*1e00*/  UMOV UR18, UR14 ;  /* 0x0000000e00127c82 */ /* 0x000fe20008000000 */
[----:B------:R-:W-:-:S04]  /*1e10*/  USHF.L.U32 UR5, UR4, 0x1f, URZ ;  /* 0x0000001f04057899 */ /* 0x000fc800080006ff */
[----:B------:R-:W-:Y:S01]  /*1e20*/  VOTEU.ANY UP0, P1 ;  /* 0x0000000000ff7886 */ /* 0x000fe20000800100 */
[----:B------:R3:W-:Y:S04]  /*1e30*/  @!P3 SYNCS.ARRIVE.TRANS64 RZ, [UR28+0xa000], R2 ;  /* 0x00a00002ffffb9a7 */ /* 0x0007e8000800001c */
[----:B------:R-:W-:Y:S01]  /*1e40*/  @UP0 UIADD3 UR13, UPT, UPT, UR28, 0xa000, URZ ;  /* 0x0000a0001c0d0890 */ /* 0x000fe2000fffe0ff */
[----:B------:R-:W-:Y:S01]  /*1e50*/  VOTEU.ANY UP0, P1 ;  /* 0x0000000000ff7886 */ /* 0x000fe20000800100 */
[----:B------:R-:W-:Y:S01]  /*1e60*/  BAR.SYNC.DEFER_BLOCKING 0x0 ;  /* 0x0000000000007b1d */ /* 0x000fe20000010000 */
[----:B---3--:R-:W-:-:S05]  /*1e70*/  IMAD.U32 R2, RZ, RZ, UR5 ;  /* 0x00000005ff027e24 */ /* 0x008fca000f8e00ff */
[----:B------:R-:W-:-:S05]  /*1e80*/  VOTEU.ANY UP1, P0 ;  /* 0x0000000000ff7886 */ /* 0x000fca0000020100 */
[----:B------:R-:W-:Y:S01]  /*1e90*/  @UP1 UIADD3 UR17, UPT, UPT, UR28, 0xa000, URZ ;  /* 0x0000a0001c111890 */ /* 0x000fe2000fffe0ff */
[----:B------:R-:W-:Y:S01]  /*1ea0*/  VOTEU.ANY UP1, P0 ;  /* 0x0000000000ff7886 */ /* 0x000fe20000020100 */
[----:B------:R3:W-:Y:S01]  /*1eb0*/  @UP0 UTMALDG.2D [UR12], [UR24] ;  /* 0x0000000c180005b4 */ /* 0x0007e20008008000 */
[----:B------:R-:W-:Y:S01]  /*1ec0*/  UISETP.NE.U32.AND UP0, UPT, UR22, URZ, UPT ;  /* 0x000000ff1600728c */ /* 0x000fe2000bf05070 */
[----:B------:R5:W-:Y:S06]  /*1ed0*/  MEMBAR.ALL.CTA ;  /* 0x0000000000007992 */ /* 0x000bec0000008000 */
[----:B-----5:R-:W5:Y:S02]  /*1ee0*/  FENCE.VIEW.ASYNC.S ;  /* 0x00000000000073c6 */ /* 0x020f640000000000 */
[----:B-----5:R-:W-:Y:S06]  /*1ef0*/  BAR.SYNC.DEFER_BLOCKING 0x0 ;  /* 0x0000000000007b1d */ /* 0x020fec0000010000 */
[----:B------:R3:W-:Y:S02]  /*1f00*/  @UP1 UTMALDG.2D [UR16], [UR26] ;  /* 0x000000101a0015b4 */ /* 0x0007e40008008000 */
[----:B------:R-:W-:Y:S06]  /*1f10*/  BAR.SYNC.DEFER_BLOCKING 0x0 ;  /* 0x0000000000007b1d */ /* 0x000fec0000010000 */
[----:B------:R-:W5:Y:S02]  /*1f20*/  SYNCS.PHASECHK.TRANS64.TRYWAIT P0, [UR28+0xa000], R2 ;  /* 0x00a00002ff0075a7 */ /* 0x000f64000800111c */
[----:B---3-5:R-:W-:Y:S05]  /*1f30*/  @!P0 BRA `(.L_x_59) ;  /* 0x0000000c00548947 */ /* 0x028fea0003800000 */
.L_x_72:
[----:B------:R-:W-:Y:S05]  /*1f40*/  BRA.U UP0, `(.L_x_60) ;  /* 0x00000001004c7547 */ /* 0x000fea000b800000 */
[----:B------:R-:W-:Y:S02]  /*1f50*/  USHF.R.U32.HI UR10, URZ, 0x4, UR12 ;  /* 0x00000004ff0a7899 */ /* 0x000fe4000801160c */
[----:B------:R-:W-:Y:S02]  /*1f60*/  USHF.R.U32.HI UR12, URZ, 0x4, UR16 ;  /* 0x00000004ff0c7899 */ /* 0x000fe40008011610 */
[----:B------:R-:W-:Y:S02]  /*1f70*/  USGXT.U32 UR10, UR10, 0xe ;  /* 0x0000000e0a0a789a */ /* 0x000fe40008000000 */
[----:B------:R-:W-:Y:S02]  /*1f80*/  USGXT.U32 UR12, UR12, 0xe ;  /* 0x0000000e0c0c789a */ /* 0x000fe40008000000 */
[----:B------:R-:W-:Y:S02]  /*1f90*/  UIADD3 UR16, UP0, UPT, UR10, 0x2, URZ ;  /* 0x000000020a107890 */ /* 0x000fe4000ff1e0ff */
[----:B------:R-:W-:Y:S01]  /*1fa0*/  UIADD3 UR30, UP1, UPT, UR12, 0x2, URZ ;  /* 0x000000020c1e7890 */ /* 0x000fe2000ff3e0ff */
[----:B------:R-:W-:Y:S01]  /*1fb0*/  UMOV UR5, URZ ;  /* 0x000000ff00057c82 */ /* 0x000fe20008000000 */
[----:B------:R-:W-:Y:S01]  /*1fc0*/  UMOV UR6, URZ ;  /* 0x000000ff00067c82 */ /* 0x000fe20008000000 */
[----:B------:R-:W-:-:S02]  /*1fd0*/  UIADD3.X UR17, UPT, UPT, UR5, -0x7fffbfe0, URZ, UP0, !UPT ;  /* 0x8000402005117890 */ /* 0x000fc400087fe4ff */
[----:B------:R-:W-:Y:S01]  /*1fe0*/  UIADD3.X UR31, UPT, UPT, UR6, -0x7fffbfe0, URZ, UP1, !UPT ;  /* 0x80004020061f7890 */ /* 0x000fe20008ffe4ff */
[----:B------:R-:W-:Y:S01]  /*1ff0*/  UMOV UR32, 0x0 ;  /* 0x0000000000207882 */ /* 0x000fe20000000000 */
[----:B------:R-:W-:Y:S01]  /*2000*/  UMOV UR33, 0x4400490 ;  /* 0x0440049000217882 */ /* 0x000fe20000000000 */
[----:B------:R-:W-:Y:S01]  /*2010*/  UMOV UR11, 0x80004020 ;  /* 0x80004020000b7882 */ /* 0x000fe20000000000 */
[----:B------:R-:W-:Y:S01]  /*2020*/  UMOV UR13, 0x80004020 ;  /* 0x80004020000d7882 */ /* 0x000fe20000000000 */
[----:B------:R-:W-:Y:S01]  /*2030*/  UMOV UR6, 0x0 ;  /* 0x0000000000067882 */ /* 0x000fe20000000000 */
[----:B------:R-:W-:Y:S01]  /*2040*/  UMOV UR7, 0x4400490 ;  /* 0x0440049000077882 */ /* 0x000fe20000000000 */
[----:B------:R3:W-:Y:S02]  /*2050*/  UTCHMMA gdesc[UR10], gdesc[UR12], tmem[UR23], tmem[UR32], idesc[UR33], UPT ;  /* 0x00ff200c0a0075ea */ /* 0x0007e4000b800017 */
[----:B------:R3:W-:Y:S01]  /*2060*/  UTCHMMA gdesc[UR16], gdesc[UR30], tmem[UR23], tmem[UR6], idesc[UR7], UPT ;  /* 0x00ff061e100075ea */ /* 0x0007e2000b800017 */
[----:B------:R-:W-:-:S02]  /*2070*/  NOP ;  /* 0x0000000000007918 */ /* 0x000fc40000000000 */
.L_x_60:
[----:B------:R-:W-:Y:S01]  /*2080*/  ELECT P0, URZ, PT ;  /* 0x0000000000ff782f */ /* 0x000fe20003800000 */
[----:B---3--:R-:W-:-:S03]  /*2090*/  UIADD3 UR6, UPT, UPT, UR28, 0xa010, URZ ;  /* 0x0000a0101c067890 */ /* 0x008fc6000fffe0ff */
[----:B------:R-:W-:Y:S01]  /*20a0*/  ISETP.LT.U32.AND P0, PT, R10, 0x20, P0 ;  /* 0x000000200a00780c */ /* 0x000fe20000701070 */
[----:B------:R-:W-:-:S12]  /*20b0*/  UMOV UR7, URZ ;  /* 0x000000ff00077c82 */ /* 0x000fd80008000000 */
[----:B------:R-:W-:Y:S01]  /*20c0*/  VOTEU.ANY UP0, P0 ;  /* 0x0000000000ff7886 */ /* 0x000fe20000000100 */
[----:B------:R-:W-:-:S04]  /*20d0*/  VOTEU.ANY UP1, P0 ;  /* 0x0000000000ff7886 */ /* 0x000fc80000020100 */
[----:B------:R-:W-:Y:S02]  /*20e0*/  @UP0 UMOV UR6, UR6 ;  /* 0x0000000600060c82 */ /* 0x000fe40008000000 */
[----:B------:R3:W-:Y:S01]  /*20f0*/  @UP1 UTCBAR [UR6], URZ ;  /* 0x000000ff060013e9 */ /* 0x0007e200080000ff */
[----:B------:R-:W-:Y:S06]  /*2100*/  BAR.SYNC.DEFER_BLOCKING 0x0 ;  /* 0x0000000000007b1d */ /* 0x000fec0000010000 */
[----:B------:R-:W5:Y:S02]  /*2110*/  SYNCS.PHASECHK.TRANS64.TRYWAIT P0, [UR28+0xa010], R2 ;  /* 0x00a01002ff0075a7 */ /* 0x000f64000800111c */
[----:B---3-5:R-:W-:Y:S05]  /*2120*/  @!P0 BRA `(.L_x_61) ;  /* 0x0000000800e48947 */ /* 0x028fea0003800000 */
.L_x_73:
[----:B------:R-:W-:Y:S02]  /*2130*/  UIADD3 UR9, UPT, UPT, UR9, 0x1, URZ ;  /* 0x0000000109097890 */ /* 0x000fe4000fffe0ff */
[----:B------:R-:W-:Y:S02]  /*2140*/  UIADD3 UR14, UPT, UPT, UR14, 0x20, URZ ;  /* 0x000000200e0e7890 */ /* 0x000fe4000fffe0ff */
[----:B------:R-:W-:-:S04]  /*2150*/  UISETP.NE.U32.AND UP0, UPT, UR9, 0x2, UPT ;  /* 0x000000020900788c */ /* 0x000fc8000bf05070 */
[----:B------:R-:W-:Y:S02]  /*2160*/  USEL UR5, URZ, 0x1, UP0 ;  /* 0x00000001ff057887 */ /* 0x000fe40008000000 */
[----:B------:R-:W-:Y:S02]  /*2170*/  USEL UR9, UR9, URZ, UP0 ;  /* 0x000000ff09097287 */ /* 0x000fe40008000000 */
[----:B--2---:R-:W-:Y:S02]  /*2180*/  UISETP.GE.AND UP0, UPT, UR14, UR29, UPT ;  /* 0x0000001d0e00728c */ /* 0x004fe4000bf06270 */
[----:B------:R-:W-:-:S07]  /*2190*/  ULOP3.LUT UR4, UR4, UR5, URZ, 0x3c, !UPT ;  /* 0x0000000504047292 */ /* 0x000fce000f8e3cff */
[----:B------:R-:W-:Y:S05]  /*21a0*/  BRA.U !UP0, `(.L_x_62) ;  /* 0xfffffff908ec7547 */ /* 0x000fea000b83ffff */
.L_x_55:
[----:B-----5:R-:W-:Y:S06]  /*21b0*/  BAR.SYNC.DEFER_BLOCKING 0x0 ;  /* 0x0000000000007b1d */ /* 0x020fec0000010000 */
[----:B------:R-:W-:Y:S04]  /*21c0*/  BSSY.RECONVERGENT B5, `(.L_x_63) ;  /* 0x0000004000057945 */ /* 0x000fe80003800200 */
[----:B------:R-:W-:Y:S05]  /*21d0*/  @P3 BRA `(.L_x_64) ;  /* 0x0000000000083947 */ /* 0x000fea0003800000 */
[----:B------:R-:W2:Y:S02]  /*21e0*/  SYNCS.CCTL.IV [UR8+0xa000] ;  /* 0x00a00000ff0079b1 */ /* 0x000ea40008000008 */
[----:B--2---:R-:W2:Y:S02]  /*21f0*/  SYNCS.CCTL.IV [UR8+0xa010] ;  /* 0x00a01000ff0079b1 */ /* 0x004ea40008000008 */
.L_x_64:
[----:B------:R-:W-:Y:S05]  /*2200*/  BSYNC.RECONVERGENT B5 ;  /* 0x0000000000057941 */ /* 0x000fea0003800200 */
.L_x_63:
[----:B--2---:R-:W-:Y:S06]  /*2210*/  BAR.SYNC.DEFER_BLOCKING 0x0 ;  /* 0x0000000000007b1d */ /* 0x004fec0000010000 */
[----:B------:R-:W-:Y:S04]  /*2220*/  BSSY.RECONVERGENT B5, `(.L_x_65) ;  /* 0x0000004000057945 */ /* 0x000fe80003800200 */
[----:B------:R-:W-:Y:S05]  /*2230*/  @P3 BRA `(.L_x_66) ;  /* 0x0000000000083947 */ /* 0x000fea0003800000 */
[----:B------:R-:W2:Y:S02]  /*2240*/  SYNCS.CCTL.IV [UR8+0xa008] ;  /* 0x00a00800ff0079b1 */ /* 0x000ea40008000008 */
[----:B--2---:R-:W2:Y:S02]  /*2250*/  SYNCS.CCTL.IV [UR8+0xa018] ;  /* 0x00a01800ff0079b1 */ /* 0x004ea40008000008 */
.L_x_66:
[----:B------:R-:W-:Y:S05]  /*2260*/  BSYNC.RECONVERGENT B5 ;  /* 0x0000000000057941 */ /* 0x000fea0003800200 */
.L_x_65:
[----:B------:R-:W-:Y:S01]  /*2270*/  ULOP3.LUT UR22, UR22, 0x3, URZ, 0xc0, !UPT ;  /* 0x0000000316167892 */ /* 0x000fe2000f8ec0ff */
[C---:B------:R-:W-:Y:S01]  /*2280*/  IMAD.SHL.U32 R2, R0.reuse, 0x10, RZ ;  /* 0x0000001000027824 */ /* 0x040fe200078e00ff */
[----:B------:R-:W-:Y:S01]  /*2290*/  UMOV UR6, UR15 ;  /* 0x0000000f00067c82 */ /* 0x000fe20008000000 */
[C---:B------:R-:W-:Y:S01]  /*22a0*/  IMAD.SHL.U32 R132, R0.reuse, 0x40, RZ ;  /* 0x0000004000847824 */ /* 0x040fe200078e00ff */
[----:B------:R-:W-:Y:S01]  /*22b0*/  ULEA UR4, UR22, UR23, 0x15 ;  /* 0x0000001716047291 */ /* 0x000fe2000f8ea8ff */
[----:B------:R-:W-:Y:S01]  /*22c0*/  IMAD.SHL.U32 R3, R0, 0x80, RZ ;  /* 0x0000008000037824 */ /* 0x000fe200078e00ff */
[----:B------:R-:W-:Y:S01]  /*22d0*/  LOP3.LUT R2, R2, 0x70, RZ, 0xc0, !PT ;  /* 0x0000007002027812 */ /* 0x000fe200078ec0ff */
[----:B------:R-:W-:Y:S01]  /*22e0*/  IMAD.SHL.U32 R0, R0, 0x400, RZ ;  /* 0x0000040000007824 */ /* 0x000fe200078e00ff */
[----:B------:R-:W-:Y:S01]  /*22f0*/  LOP3.LUT R133, R132, 0x1800, RZ, 0xc0, !PT ;  /* 0x0000180084857812 */ /* 0x000fe200078ec0ff */
[----:B------:R-:W-:Y:S01]  /*2300*/  ULEA UR5, UR22, UR19, 0x6 ;  /* 0x0000001316057291 */ /* 0x000fe2000f8e30ff */
[----:B------:R-:W-:-:S02]  /*2310*/  LOP3.LUT R2, R2, 0x780, R3, 0xf8, !PT ;  /* 0x0000078002027812 */ /* 0x000fc400078ef803 */
[----:B------:R-:W-:Y:S02]  /*2320*/  ELECT P0, URZ, PT ;  /* 0x0000000000ff782f */ /* 0x000fe40003800000 */
[----:B------:R-:W-:Y:S01]  /*2330*/  LOP3.LUT R133, R133, 0x4000, R0, 0xf8, !PT ;  /* 0x0000400085857812 */ /* 0x000fe200078ef800 */
[----:B----4-:R-:W-:Y:S01]  /*2340*/  LDTM.16dp32bit_t0_t15.x128 R4, tmem[UR4] ;  /* 0x00000004000479ee */ /* 0x010fe20008b80000 */
[----:B------:R-:W3:Y:S01]  /*2350*/  LDTM.16dp32bit_t16_t31.x128 R4, tmem[UR4+0x80] ;  /* 0x00008004000479ee */ /* 0x000ee20008ba0000 */
[----:B------:R-:W-:Y:S01]  /*2360*/  NOP ;  /* 0x0000000000007918 */ /* 0x000fe20000000000 */
[----:B------:R-:W-:Y:S01]  /*2370*/  ULEA UR4, UR22, UR8, 0xd ;  /* 0x0000000816047291 */ /* 0x000fe2000f8e68ff */
[----:B------:R-:W-:-:S04]  /*2380*/  LOP3.LUT R0, R133, R2, RZ, 0xfc, !PT ;  /* 0x0000000285007212 */ /* 0x000fc800078efcff */
[C---:B------:R-:W-:Y:S02]  /*2390*/  LOP3.LUT R2, R0.reuse, 0x10, RZ, 0x3c, !PT ;  /* 0x0000001000027812 */ /* 0x040fe400078e3cff */
[----:B------:R-:W-:Y:S02]  /*23a0*/  LOP3.LUT R3, R0, 0x20, RZ, 0x3c, !PT ;  /* 0x0000002000037812 */ /* 0x000fe400078e3cff */
[----:B---3--:R-:W-:Y:S02]  /*23b0*/  F2FP.BF16.F32.PACK_AB R4, R5, R4 ;  /* 0x000000040504723e */ /* 0x008fe400000010ff */
[----:B------:R-:W-:Y:S02]  /*23c0*/  F2FP.BF16.F32.PACK_AB R68, R69, R68 ;  /* 0x000000444544723e */ /* 0x000fe400000010ff */
[----:B------:R-:W-:Y:S02]  /*23d0*/  F2FP.BF16.F32.PACK_AB R5, R7, R6 ;  /* 0x000000060705723e */ /* 0x000fe400000010ff */
[----:B------:R-:W-:-:S02]  /*23e0*/  F2FP.BF16.F32.PACK_AB R12, R13, R12 ;  /* 0x0000000c0d0c723e */ /* 0x000fc400000010ff */
[----:B------:R-:W-:Y:S02]  /*23f0*/  F2FP.BF16.F32.PACK_AB R69, R71, R70 ;  /* 0x000000464745723e */ /* 0x000fe400000010ff */
[----:B------:R-:W-:Y:S02]  /*2400*/  F2FP.BF16.F32.PACK_AB R76, R77, R76 ;  /* 0x0000004c4d4c723e */ /* 0x000fe400000010ff */
[----:B------:R-:W-:Y:S02]  /*2410*/  F2FP.BF16.F32.PACK_AB R6, R9, R8 ;  /* 0x000000080906723e */ /* 0x000fe400000010ff */
[----:B------:R-:W-:Y:S02]  /*2420*/  F2FP.BF16.F32.PACK_AB R7, R11, R10 ;  /* 0x0000000a0b07723e */ /* 0x000fe400000010ff */
[----:B------:R-:W-:Y:S02]  /*2430*/  F2FP.BF16.F32.PACK_AB R13, R15, R14 ;  /* 0x0000000e0f0d723e */ /* 0x000fe400000010ff */
[----:B------:R-:W-:Y:S01]  /*2440*/  F2FP.BF16.F32.PACK_AB R70, R73, R72 ;  /* 0x000000484946723e */ /* 0x000fe200000010ff */
[----:B--2---:R-:W-:Y:S01]  /*2450*/  STS.128 [R0+UR8], R4 ;  /* 0x0000000400007988 */ /* 0x004fe20008000c08 */
[----:B------:R-:W-:-:S02]  /*2460*/  F2FP.BF16.F32.PACK_AB R71, R75, R74 ;  /* 0x0000004a4b47723e */ /* 0x000fc400000010ff */
[----:B------:R-:W-:Y:S02]  /*2470*/  F2FP.BF16.F32.PACK_AB R77, R79, R78 ;  /* 0x0000004e4f4d723e */ /* 0x000fe400000010ff */
[----:B------:R-:W-:Y:S01]  /*2480*/  F2FP.BF16.F32.PACK_AB R14, R17, R16 ;  /* 0x00000010110e723e */ /* 0x000fe200000010ff */
[----:B------:R-:W-:Y:S01]  /*2490*/  STS.128 [R0+UR8+0x2000], R68 ;  /* 0x0020004400007988 */ /* 0x000fe20008000c08 */
[----:B------:R-:W-:Y:S02]  /*24a0*/  F2FP.BF16.F32.PACK_AB R15, R19, R18 ;  /* 0x00000012130f723e */ /* 0x000fe400000010ff */
[----:B------:R-:W-:Y:S02]  /*24b0*/  F2FP.BF16.F32.PACK_AB R20, R21, R20 ;  /* 0x000000141514723e */ /* 0x000fe400000010ff */
[----:B------:R-:W-:Y:S01]  /*24c0*/  F2FP.BF16.F32.PACK_AB R78, R81, R80 ;  /* 0x00000050514e723e */ /* 0x000fe200000010ff */
[----:B------:R-:W-:Y:S01]  /*24d0*/  STS.128 [R2+UR8], R12 ;  /* 0x0000000c02007988 */ /* 0x000fe20008000c08 */
[----:B------:R-:W-:-:S02]  /*24e0*/  F2FP.BF16.F32.PACK_AB R79, R83, R82 ;  /* 0x00000052534f723e */ /* 0x000fc400000010ff */
[----:B------:R-:W-:Y:S02]  /*24f0*/  F2FP.BF16.F32.PACK_AB R84, R85, R84 ;  /* 0x000000545554723e */ /* 0x000fe400000010ff */
[----:B------:R-:W-:Y:S01]  /*2500*/  F2FP.BF16.F32.PACK_AB R21, R23, R22 ;  /* 0x000000161715723e */ /* 0x000fe200000010ff */
[----:B------:R2:W-:Y:S01]  /*2510*/  STS.128 [R2+UR8+0x2000], R76 ;  /* 0x0020004c02007988 */ /* 0x0005e20008000c08 */
[----:B------:R-:W-:Y:S02]  /*2520*/  F2FP.BF16.F32.PACK_AB R28, R29, R28 ;  /* 0x0000001c1d1c723e */ /* 0x000fe400000010ff */
[----:B------:R-:W-:Y:S02]  /*2530*/  F2FP.BF16.F32.PACK_AB R85, R87, R86 ;  /* 0x000000565755723e */ /* 0x000fe400000010ff */
[----:B------:R-:W-:Y:S02]  /*2540*/  F2FP.BF16.F32.PACK_AB R92, R93, R92 ;  /* 0x0000005c5d5c723e */ /* 0x000fe400000010ff */
[----:B------:R-:W-:-:S02]  /*2550*/  F2FP.BF16.F32.PACK_AB R22, R25, R24 ;  /* 0x000000181916723e */ /* 0x000fc400000010ff */
[----:B------:R-:W-:Y:S02]  /*2560*/  F2FP.BF16.F32.PACK_AB R23, R27, R26 ;  /* 0x0000001a1b17723e */ /* 0x000fe400000010ff */
[----:B------:R-:W-:Y:S02]  /*2570*/  F2FP.BF16.F32.PACK_AB R29, R31, R30 ;  /* 0x0000001e1f1d723e */ /* 0x000fe400000010ff */
[----:B------:R-:W-:Y:S01]  /*2580*/  F2FP.BF16.F32.PACK_AB R36, R37, R36 ;  /* 0x000000242524723e */ /* 0x000fe200000010ff */
[----:B------:R3:W-:Y:S01]  /*2590*/  STS.128 [R3+UR8], R20 ;  /* 0x0000001403007988 */ /* 0x0007e20008000c08 */
[----:B------:R-:W-:Y:S02]  /*25a0*/  F2FP.BF16.F32.PACK_AB R86, R89, R88 ;  /* 0x000000585956723e */ /* 0x000fe400000010ff */
[----:B------:R-:W-:Y:S02]  /*25b0*/  F2FP.BF16.F32.PACK_AB R87, R91, R90 ;  /* 0x0000005a5b57723e */ /* 0x000fe400000010ff */
[----:B------:R-:W-:-:S02]  /*25c0*/  F2FP.BF16.F32.PACK_AB R93, R95, R94 ;  /* 0x0000005e5f5d723e */ /* 0x000fc400000010ff */
[----:B------:R-:W-:Y:S01]  /*25d0*/  F2FP.BF16.F32.PACK_AB R100, R101, R100 ;  /* 0x000000646564723e */ /* 0x000fe200000010ff */
[----:B------:R3:W-:Y:S01]  /*25e0*/  STS.128 [R3+UR8+0x2000], R84 ;  /* 0x0020005403007988 */ /* 0x0007e20008000c08 */
[----:B------:R-:W-:Y:S02]  /*25f0*/  F2FP.BF16.F32.PACK_AB R30, R33, R32 ;  /* 0x00000020211e723e */ /* 0x000fe400000010ff */
[----:B------:R-:W-:Y:S02]  /*2600*/  F2FP.BF16.F32.PACK_AB R31, R35, R34 ;  /* 0x00000022231f723e */ /* 0x000fe400000010ff */
[----:B------:R-:W-:Y:S02]  /*2610*/  F2FP.BF16.F32.PACK_AB R37, R39, R38 ;  /* 0x000000262725723e */ /* 0x000fe400000010ff */
[----:B------:R-:W-:Y:S02]  /*2620*/  F2FP.BF16.F32.PACK_AB R44, R45, R44 ;  /* 0x0000002c2d2c723e */ /* 0x000fe400000010ff */
[----:B------:R-:W-:-:S02]  /*2630*/  F2FP.BF16.F32.PACK_AB R94, R97, R96 ;  /* 0x00000060615e723e */ /* 0x000fc400000010ff */
[----:B------:R-:W-:Y:S02]  /*2640*/  F2FP.BF16.F32.PACK_AB R95, R99, R98 ;  /* 0x00000062635f723e */ /* 0x000fe400000010ff */
[----:B------:R-:W-:Y:S02]  /*2650*/  F2FP.BF16.F32.PACK_AB R101, R103, R102 ;  /* 0x000000666765723e */ /* 0x000fe400000010ff */
[----:B------:R-:W-:Y:S02]  /*2660*/  F2FP.BF16.F32.PACK_AB R108, R109, R108 ;  /* 0x0000006c6d6c723e */ /* 0x000fe400000010ff */
[----:B------:R-:W-:Y:S02]  /*2670*/  LOP3.LUT R8, R0, 0x30, RZ, 0x3c, !PT ;  /* 0x0000003000087812 */ /* 0x000fe400078e3cff */
[----:B------:R-:W-:Y:S02]  /*2680*/  F2FP.BF16.F32.PACK_AB R38, R41, R40 ;  /* 0x000000282926723e */ /* 0x000fe400000010ff */
[----:B------:R-:W-:Y:S01]  /*2690*/  F2FP.BF16.F32.PACK_AB R39, R43, R42 ;  /* 0x0000002a2b27723e */ /* 0x000fe200000010ff */
[----:B------:R3:W-:Y:S01]  /*26a0*/  STS.128 [R8+UR8], R28 ;  /* 0x0000001c08007988 */ /* 0x0007e20008000c08 */
[----:B------:R-:W-:-:S02]  /*26b0*/  F2FP.BF16.F32.PACK_AB R45, R47, R46 ;  /* 0x0000002e2f2d723e */ /* 0x000fc400000010ff */
[----:B------:R-:W-:Y:S01]  /*26c0*/  F2FP.BF16.F32.PACK_AB R52, R53, R52 ;  /* 0x000000343534723e */ /* 0x000fe200000010ff */
[----:B------:R3:W-:Y:S01]  /*26d0*/  STS.128 [R8+UR8+0x2000], R92 ;  /* 0x0020005c08007988 */ /* 0x0007e20008000c08 */
[----:B------:R-:W-:Y:S02]  /*26e0*/  F2FP.BF16.F32.PACK_AB R102, R105, R104 ;  /* 0x000000686966723e */ /* 0x000fe400000010ff */
[----:B------:R-:W-:Y:S02]  /*26f0*/  F2FP.BF16.F32.PACK_AB R103, R107, R106 ;  /* 0x0000006a6b67723e */ /* 0x000fe400000010ff */
[----:B------:R-:W-:Y:S02]  /*2700*/  F2FP.BF16.F32.PACK_AB R109, R111, R110 ;  /* 0x0000006e6f6d723e */ /* 0x000fe400000010ff */
[----:B------:R-:W-:Y:S02]  /*2710*/  F2FP.BF16.F32.PACK_AB R116, R117, R116 ;  /* 0x000000747574723e */ /* 0x000fe400000010ff */
[----:B------:R-:W-:-:S02]  /*2720*/  LOP3.LUT R9, R0, 0x40, RZ, 0x3c, !PT ;  /* 0x0000004000097812 */ /* 0x000fc400078e3cff */
[----:B------:R-:W-:Y:S02]  /*2730*/  F2FP.BF16.F32.PACK_AB R46, R49, R48 ;  /* 0x00000030312e723e */ /* 0x000fe400000010ff */
[----:B------:R-:W-:Y:S01]  /*2740*/  F2FP.BF16.F32.PACK_AB R47, R51, R50 ;  /* 0x00000032332f723e */ /* 0x000fe200000010ff */
[----:B------:R3:W-:Y:S01]  /*2750*/  STS.128 [R9+UR8], R36 ;  /* 0x0000002409007988 */ /* 0x0007e20008000c08 */
[----:B------:R-:W-:Y:S02]  /*2760*/  F2FP.BF16.F32.PACK_AB R53, R55, R54 ;  /* 0x000000363735723e */ /* 0x000fe400000010ff */
[----:B------:R-:W-:Y:S01]  /*2770*/  F2FP.BF16.F32.PACK_AB R60, R61, R60 ;  /* 0x0000003c3d3c723e */ /* 0x000fe200000010ff */
[----:B------:R3:W-:Y:S01]  /*2780*/  STS.128 [R9+UR8+0x2000], R100 ;  /* 0x0020006409007988 */ /* 0x0007e20008000c08 */
[----:B------:R-:W-:Y:S02]  /*2790*/  F2FP.BF16.F32.PACK_AB R110, R113, R112 ;  /* 0x00000070716e723e */ /* 0x000fe400000010ff */
[----:B------:R-:W-:-:S02]  /*27a0*/  F2FP.BF16.F32.PACK_AB R111, R115, R114 ;  /* 0x00000072736f723e */ /* 0x000fc400000010ff */
        /* <DEDUP_REMOVED lines=11> */
[----:B--2---:R-:W-:Y:S02]  /*2860*/  LOP3.LUT R2, R0, 0x60, RZ, 0x3c, !PT ;  /* 0x0000006000027812 */ /* 0x004fe400078e3cff */
[----:B------:R-:W-:Y:S02]  /*2870*/  F2FP.BF16.F32.PACK_AB R62, R65, R64 ;  /* 0x00000040413e723e */ /* 0x000fe400000010ff */
[----:B------:R-:W-:Y:S01]  /*2880*/  F2FP.BF16.F32.PACK_AB R63, R67, R66 ;  /* 0x00000042433f723e */ /* 0x000fe200000010ff */
[----:B------:R3:W-:Y:S01]  /*2890*/  STS.128 [R2+UR8], R52 ;  /* 0x0000003402007988 */ /* 0x0007e20008000c08 */
[----:B------:R-:W-:-:S02]  /*28a0*/  F2FP.BF16.F32.PACK_AB R126, R129, R128 ;  /* 0x00000080817e723e */ /* 0x000fc400000010ff */
[----:B------:R-:W-:Y:S01]  /*28b0*/  F2FP.BF16.F32.PACK_AB R127, R131, R130 ;  /* 0x00000082837f723e */ /* 0x000fe200000010ff */
[----:B------:R3:W-:Y:S01]  /*28c0*/  STS.128 [R2+UR8+0x2000], R116 ;  /* 0x0020007402007988 */ /* 0x0007e20008000c08 */
[----:B------:R-:W-:-:S05]  /*28d0*/  LOP3.LUT R0, R0, 0x70, RZ, 0x3c, !PT ;  /* 0x0000007000007812 */ /* 0x000fca00078e3cff */
[----:B------:R3:W-:Y:S04]  /*28e0*/  STS.128 [R0+UR8], R60 ;  /* 0x0000003c00007988 */ /* 0x0007e80008000c08 */
[----:B------:R3:W-:Y:S01]  /*28f0*/  STS.128 [R0+UR8+0x2000], R124 ;  /* 0x0020007c00007988 */ /* 0x0007e20008000c08 */
[----:B------:R2:W-:Y:S06]  /*2900*/  MEMBAR.ALL.CTA ;  /* 0x0000000000007992 */ /* 0x0005ec0000008000 */
[----:B--2---:R-:W2:Y:S02]  /*2910*/  FENCE.VIEW.ASYNC.S ;  /* 0x00000000000073c6 */ /* 0x004ea40000000000 */
[----:B--2---:R-:W-:Y:S06]  /*2920*/  BAR.SYNC.DEFER_BLOCKING 0x0 ;  /* 0x0000000000007b1d */ /* 0x004fec0000010000 */
[----:B------:R3:W-:Y:S01]  /*2930*/  UTMASTG.2D [UR4], [UR20] ;  /* 0x00000004140073b5 */ /* 0x0007e20008008000 */
[----:B------:R0:W-:Y:S01]  /*2940*/  UTMACMDFLUSH ;  /* 0x00000000000079b7 */ /* 0x0001e20000000000 */
[----:B------:R-:W-:-:S04]  /*2950*/  DEPBAR.LE SB0, 0x0 ;  /* 0x000080000000791a */ /* 0x000fc80000000000 */
[----:B------:R-:W-:Y:S08]  /*2960*/  BAR.SYNC.DEFER_BLOCKING 0x0 ;  /* 0x0000000000007b1d */ /* 0x000ff00000010000 */
[----:B------:R-:W-:Y:S06]  /*2970*/  BAR.SYNC.DEFER_BLOCKING 0x0 ;  /* 0x0000000000007b1d */ /* 0x000fec0000010000 */
[----:B---3--:R-:W-:Y:S05]  /*2980*/  @P2 BRA `(.L_x_67) ;  /* 0x0000000000a02947 */ /* 0x008fea0003800000 */
[----:B------:R-:W2:Y:S01]  /*2990*/  S2UR UR5, SR_CgaCtaId ;  /* 0x00000000000579c3 */ /* 0x000ea20000008800 */
[----:B------:R-:W-:Y:S01]  /*29a0*/  NOP ;  /* 0x0000000000007918 */ /* 0x000fe20000000000 */
[----:B------:R-:W-:Y:S01]  /*29b0*/  UMOV UR4, 0x50 ;  /* 0x0000005000047882 */ /* 0x000fe20000000000 */
[----:B------:R-:W-:Y:S02]  /*29c0*/  IMAD.U32 R0, RZ, RZ, UR23 ;  /* 0x00000017ff007e24 */ /* 0x000fe4000f8e00ff */
[----:B------:R-:W-:Y:S02]  /*29d0*/  IMAD.MOV.U32 R3, RZ, RZ, 0xff ;  /* 0x000000ffff037424 */ /* 0x000fe400078e00ff */
[----:B------:R-:W-:Y:S01]  /*29e0*/  IMAD.MOV.U32 R7, RZ, RZ, 0x1 ;  /* 0x00000001ff077424 */ /* 0x000fe200078e00ff */
[----:B------:R-:W-:-:S04]  /*29f0*/  LOP3.LUT R0, R0, 0xffff, RZ, 0xc0, !PT ;  /* 0x0000ffff00007812 */ /* 0x000fc800078ec0ff */
[----:B------:R-:W-:-:S05]  /*2a00*/  SHF.R.U32.HI R0, RZ, 0x5, R0 ;  /* 0x00000005ff007819 */ /* 0x000fca0000011600 */
[----:B------:R-:W-:Y:S01]  /*2a10*/  VIADD R2, R0, 0x10 ;  /* 0x0000001000027836 */ /* 0x000fe20000000000 */
[----:B------:R-:W-:Y:S01]  /*2a20*/  SHF.L.U32 R0, R3, R0, RZ ;  /* 0x0000000003007219 */ /* 0x000fe200000006ff */
[----:B--2---:R-:W-:-:S03]  /*2a30*/  ULEA UR6, UR5, UR4, 0x18 ;  /* 0x0000000405067291 */ /* 0x004fc6000f8ec0ff */
[----:B------:R-:W-:-:S04]  /*2a40*/  SHF.L.U32 R3, R7, R2, RZ ;  /* 0x0000000207037219 */ /* 0x000fc800000006ff */
[----:B------:R-:W-:Y:S02]  /*2a50*/  LOP3.LUT R0, R3, R0, RZ, 0xfc, !PT ;  /* 0x0000000003007212 */ /* 0x000fe400078efcff */
[----:B------:R-:W2:Y:S02]  /*2a60*/  LDS R5, [UR6] ;  /* 0x00000006ff057984 */ /* 0x000ea40008000800 */
[C---:B------:R-:W-:Y:S02]  /*2a70*/  LOP3.LUT R2, R0.reuse, 0xffff, RZ, 0xc0, !PT ;  /* 0x0000ffff00027812 */ /* 0x040fe400078ec0ff */
[----:B--2---:R-:W-:-:S04]  /*2a80*/  LOP3.LUT R3, R0, 0xffff, R5, 0x80, !PT ;  /* 0x0000ffff00037812 */ /* 0x004fc800078e8005 */
[----:B------:R-:W-:-:S13]  /*2a90*/  ISETP.NE.AND P0, PT, R3, R2, PT ;  /* 0x000000020300720c */ /* 0x000fda0003f05270 */
[----:B------:R-:W-:Y:S05]  /*2aa0*/  @P0 BRA `(.L_x_68) ;  /* 0x0000000000500947 */ /* 0x000fea0003800000 */
[----:B------:R-:W-:Y:S02]  /*2ab0*/  SHF.R.U32.HI R5, RZ, 0x10, R5 ;  /* 0x00000010ff057819 */ /* 0x000fe40000011605 */
[----:B------:R-:W-:-:S04]  /*2ac0*/  SHF.R.U32.HI R2, RZ, 0x10, R0 ;  /* 0x00000010ff027819 */ /* 0x000fc80000011600 */
[----:B------:R-:W-:-:S04]  /*2ad0*/  LOP3.LUT R5, R5, R2, RZ, 0xc0, !PT ;  /* 0x0000000205057212 */ /* 0x000fc800078ec0ff */
[----:B------:R-:W-:-:S13]  /*2ae0*/  ISETP.NE.AND P0, PT, R5, R2, PT ;  /* 0x000000020500720c */ /* 0x000fda0003f05270 */
[----:B------:R-:W-:Y:S05]  /*2af0*/  @P0 BRA `(.L_x_69) ;  /* 0x0000000000300947 */ /* 0x000fea0003800000 */
[----:B------:R-:W-:Y:S01]  /*2b00*/  R2UR UR4, R0 ;  /* 0x00000000000472ca */ /* 0x000fe200000e0000 */
[----:B------:R-:W-:Y:S01]  /*2b10*/  VOTEU.ANY UR5, UPT, PT ;  /* 0x0000000000057886 */ /* 0x000fe200038e0100 */
[----:B------:R-:W2:Y:S01]  /*2b20*/  S2R R0, SR_LANEID ;  /* 0x0000000000007919 */ /* 0x000ea20000000000 */
[----:B------:R-:W-:-:S10]  /*2b30*/  UFLO.U32 UR5, UR5 ;  /* 0x00000005000572bd */ /* 0x000fd400080e0000 */
[----:B------:R-:W-:-:S06]  /*2b40*/  ULOP3.LUT UR4, URZ, UR4, URZ, 0x33, !UPT ;  /* 0x00000004ff047292 */ /* 0x000fcc000f8e33ff */
[----:B------:R-:W-:-:S04]  /*2b50*/  IMAD.U32 R2, RZ, RZ, UR4 ;  /* 0x00000004ff027e24 */ /* 0x000fc8000f8e00ff */
[----:B------:R-:W3:Y:S02]  /*2b60*/  REDUX UR7, R2 ;  /* 0x00000000020773c4 */ /* 0x000ee40000000000 */
[----:B------:R4:W-:Y:S01]  /*2b70*/  UTCATOMSWS.AND URZ, UR4 ;  /* 0x0000000400ff79e3 */ /* 0x0009e20008000000 */
[----:B--2---:R-:W-:Y:S01]  /*2b80*/  ISETP.EQ.U32.AND P0, PT, R0, UR5, PT ;  /* 0x0000000500007c0c */ /* 0x004fe2000bf02070 */
[----:B---3--:R-:W-:-:S12]  /*2b90*/  IMAD.U32 R0, RZ, RZ, UR7 ;  /* 0x00000007ff007e24 */ /* 0x008fd8000f8e00ff */
[----:B------:R4:W-:Y:S01]  /*2ba0*/  @P0 ATOMS.AND RZ, [UR6], R0 ;  /* 0x00000000ffff098c */ /* 0x0009e2000a800006 */
[----:B------:R-:W-:Y:S05]  /*2bb0*/  BRA `(.L_x_67) ;  /* 0x0000000000147947 */ /* 0x000fea0003800000 */
.L_x_69:
[----:B------:R-:W-:-:S07]  /*2bc0*/  MOV R2, 0x2be0 ;  /* 0x00002be000027802 */ /* 0x000fce0000000f00 */
[----:B-1----:R-:W-:Y:S05]  /*2bd0*/  CALL.REL.NOINC `($__internal_0_$__cuda_sm10x_tcgen05_guardrail_trap_col_being_dealloced_not_returned_by_alloc) ;  /* 0x0000000000447944 */ /* 0x002fea0003c00000 */
[----:B------:R-:W-:Y:S05]  /*2be0*/  BRA `(.L_x_67) ;  /* 0x0000000000087947 */ /* 0x000fea0003800000 */
.L_x_68:
[----:B------:R-:W-:-:S07]  /*2bf0*/  MOV R2, 0x2c10 ;  /* 0x00002c1000027802 */ /* 0x000fce0000000f00 */
[----:B-1----:R-:W-:Y:S05]  /*2c00*/  CALL.REL.NOINC `($__internal_2_$__cuda_sm10x_tcgen05_guardrail_trap_unallocated_columns_being_dealloced) ;  /* 0x0000000000507944 */ /* 0x002fea0003c00000 */
.L_x_67:
[----:B------:R-:W-:Y:S01]  /*2c10*/  NOP ;  /* 0x0000000000007918 */ /* 0x000fe20000000000 */
[----:B----4-:R-:W-:Y:S05]  /*2c20*/  EXIT ;  /* 0x000000000000794d */ /* 0x010fea0003800000 */
.L_x_56:
[----:B------:R-:W2:Y:S02]  /*2c30*/  SYNCS.PHASECHK.TRANS64.TRYWAIT P0, [UR8+0xa000], RZ ;  /* 0x00a000ffff0075a7 */ /* 0x000ea40008001108 */
[----:B--2---:R-:W-:Y:S05]  /*2c40*/  @!P0 BRA `(.L_x_56) ;  /* 0xfffffffc00f88947 */ /* 0x004fea000383ffff */
[----:B------:R-:W-:Y:S05]  /*2c50*/  BRA `(.L_x_70) ;  /* 0xffffffec00ac7947 */ /* 0x000fea000383ffff */
.L_x_58:
[----:B------:R-:W2:Y:S02]  /*2c60*/  SYNCS.PHASECHK.TRANS64.TRYWAIT P1, [UR8+0xa010], RZ ;  /* 0x00a010ffff0075a7 */ /* 0x000ea40008021108 */
[----:B--2---:R-:W-:Y:S05]  /*2c70*/  @!P1 BRA `(.L_x_58) ;  /* 0xfffffffc00f89947 */ /* 0x004fea000383ffff */
[----:B------:R-:W-:Y:S05]  /*2c80*/  BRA `(.L_x_71) ;  /* 0xfffffff000207947 */ /* 0x000fea000383ffff */
.L_x_59:
[----:B------:R-:W3:Y:S02]  /*2c90*/  SYNCS.PHASECHK.TRANS64.TRYWAIT P0, [UR28+0xa000], R2 ;  /* 0x00a00002ff0075a7 */ /* 0x000ee4000800111c */
[----:B---3--:R-:W-:Y:S05]  /*2ca0*/  @!P0 BRA `(.L_x_59) ;  /* 0xfffffffc00f88947 */ /* 0x008fea000383ffff */
[----:B------:R-:W-:Y:S05]  /*2cb0*/  BRA `(.L_x_72) ;  /* 0xfffffff000a07947 */ /* 0x000fea000383ffff */
.L_x_61:
[----:B------:R-:W3:Y:S02]  /*2cc0*/  SYNCS.PHASECHK.TRANS64.TRYWAIT P0, [UR28+0xa010], R2 ;  /* 0x00a01002ff0075a7 */ /* 0x000ee4000800111c */
[----:B---3--:R-:W-:Y:S05]  /*2cd0*/  @!P0 BRA `(.L_x_61) ;  /* 0xfffffffc00f88947 */ /* 0x008fea000383ffff */
[----:B------:R-:W-:Y:S05]  /*2ce0*/  BRA `(.L_x_73) ;  /* 0xfffffff400107947 */ /* 0x000fea000383ffff */
        .weak           $__internal_0_$__cuda_sm10x_tcgen05_guardrail_trap_col_being_dealloced_not_returned_by_alloc
        .type           $__internal_0_$__cuda_sm10x_tcgen05_guardrail_trap_col_being_dealloced_not_returned_by_alloc,@function
        .size           $__internal_0_$__cuda_sm10x_tcgen05_guardrail_trap_col_being_dealloced_not_returned_by_alloc,($__internal_1_$__cuda_sm10x_tcgen05_guardrail_trap_phase_invalid_during_alloc - $__internal_0_$__cuda_sm10x_tcgen05_guardrail_trap_col_being_dealloced_not_returned_by_alloc)
$__internal_0_$__cuda_sm10x_tcgen05_guardrail_trap_col_being_dealloced_not_returned_by_alloc:
[----:B------:R-:W-:Y:S05]  /*2cf0*/  BPT.TRAP 0x1 ;  /* 0x000000040000795c */ /* 0x000fea0000300000 */
[----:B------:R-:W-:-:S04]  /*2d00*/  IMAD.MOV.U32 R3, RZ, RZ, 0x0 ;  /* 0x00000000ff037424 */ /* 0x000fc800078e00ff */
[----:B------:R-:W-:Y:S05]  /*2d10*/  RET.REL.NODEC R2 `(gluon_tcgen05) ;  /* 0xffffffd002b87950 */ /* 0x000fea0003c3ffff */
        .weak           $__internal_1_$__cuda_sm10x_tcgen05_guardrail_trap_phase_invalid_during_alloc
        .type           $__internal_1_$__cuda_sm10x_tcgen05_guardrail_trap_phase_invalid_during_alloc,@function
        .size           $__internal_1_$__cuda_sm10x_tcgen05_guardrail_trap_phase_invalid_during_alloc,($__internal_2_$__cuda_sm10x_tcgen05_guardrail_trap_unallocated_columns_being_dealloced - $__internal_1_$__cuda_sm10x_tcgen05_guardrail_trap_phase_invalid_during_alloc)
$__internal_1_$__cuda_sm10x_tcgen05_guardrail_trap_phase_invalid_during_alloc:
[----:B------:R-:W-:Y:S05]  /*2d20*/  BPT.TRAP 0x1 ;  /* 0x000000040000795c */ /* 0x000fea0000300000 */
[----:B------:R-:W-:-:S04]  /*2d30*/  IMAD.MOV.U32 R3, RZ, RZ, 0x0 ;  /* 0x00000000ff037424 */ /* 0x000fc800078e00ff */
[----:B------:R-:W-:Y:S05]  /*2d40*/  RET.REL.NODEC R2 `(gluon_tcgen05) ;  /* 0xffffffd002ac7950 */ /* 0x000fea0003c3ffff */
        .weak           $__internal_2_$__cuda_sm10x_tcgen05_guardrail_trap_unallocated_columns_being_dealloced
        .type           $__internal_2_$__cuda_sm10x_tcgen05_guardrail_trap_unallocated_columns_being_dealloced,@function
        .size           $__internal_2_$__cuda_sm10x_tcgen05_guardrail_trap_unallocated_columns_being_dealloced,(.L_x_77 - $__internal_2_$__cuda_sm10x_tcgen05_guardrail_trap_unallocated_columns_being_dealloced)
$__internal_2_$__cuda_sm10x_tcgen05_guardrail_trap_unallocated_columns_being_dealloced:
[----:B------:R-:W-:Y:S05]  /*2d50*/  BPT.TRAP 0x1 ;  /* 0x000000040000795c */ /* 0x000fea0000300000 */
[----:B------:R-:W-:-:S04]  /*2d60*/  IMAD.MOV.U32 R3, RZ, RZ, 0x0 ;  /* 0x00000000ff037424 */ /* 0x000fc800078e00ff */
[----:B------:R-:W-:Y:S05]  /*2d70*/  RET.REL.NODEC R2 `(gluon_tcgen05) ;  /* 0xffffffd002a07950 */ /* 0x000fea0003c3ffff */
.L_x_74:
[----:B------:R-:W-:-:S00]  /*2d80*/  BRA `(.L_x_74) ;  /* 0xfffffffc00fc7947 */ /* 0x000fc0000383ffff */
[----:B------:R-:W-:-:S00]  /*2d90*/  NOP ;  /* 0x0000000000007918 */ /* 0x000fc00000000000 */
        /* <DEDUP_REMOVED lines=14> */
.L_x_77:


//--------------------- .nv.shared.gluon_tcgen05  --------------------------
	.section	.nv.shared.gluon_tcgen05,"aw",@nobits
	.sectionflags	@""
	.align	16
	.zero		1024


//--------------------- .nv.shared.reserved.0     --------------------------
	.section	.nv.shared.reserved.0,"aw",@nobits
	.align	8
	.weak		__nv_reservedSMEM_offset_0_alias
	.size		__nv_reservedSMEM_offset_0_alias, 0, 64
	.other		__nv_reservedSMEM_offset_0_alias,@"STO_CUDA_RESERVED_SHARED STV_DEFAULT"
__nv_reservedSMEM_offset_0_alias:
	.zero		0
.nv.shared.reserved.0:
	.zero		64
	.weak		__nv_reservedSMEM_allocation_phase
	.type		__nv_reservedSMEM_allocation_phase,@object
	.size		__nv_reservedSMEM_allocation_phase,(.L_0 - __nv_reservedSMEM_allocation_phase)
__nv_reservedSMEM_allocation_phase:
	.zero		1
.L_0:
	.zero		7
	.weak		__nv_reservedSMEM_devtool_atexit_pc
	.type		__nv_reservedSMEM_devtool_atexit_pc,@object
	.size		__nv_reservedSMEM_devtool_atexit_pc,(__nv_reservedSMEM_allocation_mask - __nv_reservedSMEM_devtool_atexit_pc)
__nv_reservedSMEM_devtool_atexit_pc:
	.zero		8
	.weak		__nv_reservedSMEM_allocation_mask
	.type		__nv_reservedSMEM_allocation_mask,@object
	.size		__nv_reservedSMEM_allocation_mask,(.L_2 - __nv_reservedSMEM_allocation_mask)
__nv_reservedSMEM_allocation_mask:
	.zero		4
.L_2:


//--------------------- .nv.constant0.gluon_tcgen05 --------------------------
	.section	.nv.constant0.gluon_tcgen05,"a",@progbits
	.sectionflags	@""
	.align	4
.nv.constant0.gluon_tcgen05:
	.zero		976


//--------------------- SYMBOLS --------------------------

	.type		.nv.reservedSmem.offset0,@object
	.size		.nv.reservedSmem.offset0,0x4
	.type		.nv.reservedSmem.cap,@object
	.size		.nv.reservedSmem.cap,0x4
